	.target	sm_90a

	.elftype	@"ET_EXEC"


//--------------------- .note.nv.tkinfo           --------------------------
	.section	.note.nv.tkinfo,"",@"SHT_NOTE"
	.sectionflags	@"SHF_NOTE_NV_TKINFO"
	.tkinfo
        /*0018*/ 	.word	0x00000002
        /*0030*/ 	.string	""
        /*0030*/ 	.string	"ptxas"
        /*0030*/ 	.string	"Cuda compilation tools, release 13.0, V13.0.88"
        /*0030*/ 	.string	"Build cuda_13.0.r13.0/compiler.36424714_0"
        /*0030*/ 	.string	"-arch sm_90a -m 64 "



//--------------------- .note.nv.cuinfo           --------------------------
	.section	.note.nv.cuinfo,"",@"SHT_NOTE"
	.sectionflags	@"SHF_NOTE_NV_CUINFO"
        /*0018*/ 	.short	0x0002
        /*001a*/ 	.short	0x005a
        /*001c*/ 	.short	0x0082
	.zero		2


//--------------------- .nv.info                  --------------------------
	.section	.nv.info,"",@"SHT_CUDA_INFO"
	.align	4


	//----- nvinfo : EIATTR_REGCOUNT
	.align		4
        /*0000*/ 	.byte	0x04, 0x2f
        /*0002*/ 	.short	(.L_15 - .L_14)
	.align		4
.L_14:
        /*0004*/ 	.word	index@(_ZN7cutlass13device_kernelINS_4gemm6kernel13GemmUniversalIN4cute5tupleIJiiiiEEENS1_10collective13CollectiveMmaINS1_34MainloopSm90TmaGmmaWarpSpecializedILi4ENS5_IJNS4_1CILi1EEESB_SB_EEENS1_35KernelTmaWarpSpecializedCooperativeEEENS5_IJNSA_ILi128EEENSA_ILi256EEESF_EEEaNS5_IJlSB_lEEEaSI_NS4_8TiledMMAINS4_8MMA_AtomIJNS4_4SM904GMMA27MMA_64x256x32_S32S8S8_SS_TNEEEENS4_6LayoutINS5_IJNSA_ILi2EEESB_SB_EEENS5_IJSB_NSA_ILi0EEESS_EEEEENS5_IJNS4_10UnderscoreESV_SV_EEEEENS4_13SM90_TMA_LOADENS4_14ComposedLayoutINS4_7SwizzleILi3ELi4ELi3EEENS4_18smem_ptr_flag_bitsILi8EEENSP_INS5_IJNSA_ILi8EEESF_EEENS5_IJSF_SB_EEEEEEEvNS4_8identityESY_S18_vS19_EENS_8epilogue10collective6detail29Sm90TmaWarpSpecializedAdapterINS1C_15DefaultEpilogueIaSI_SI_NS1B_6thread17LinearCombinationIaLi1EiiLNS1G_9ScaleType4KindE0ELNS_15FloatRoundStyleE2EaEENS1_15EpilogueDefaultEEEEEvvEEEEvNT_6ParamsE)
        /*0008*/ 	.word	0x000000a8


	//----- nvinfo : EIATTR_FRAME_SIZE
	.align		4
.L_15:
        /*000c*/ 	.byte	0x04, 0x11
        /*000e*/ 	.short	(.L_17 - .L_16)
	.align		4
.L_16:
        /*0010*/ 	.word	index@(_ZN7cutlass13device_kernelINS_4gemm6kernel13GemmUniversalIN4cute5tupleIJiiiiEEENS1_10collective13CollectiveMmaINS1_34MainloopSm90TmaGmmaWarpSpecializedILi4ENS5_IJNS4_1CILi1EEESB_SB_EEENS1_35KernelTmaWarpSpecializedCooperativeEEENS5_IJNSA_ILi128EEENSA_ILi256EEESF_EEEaNS5_IJlSB_lEEEaSI_NS4_8TiledMMAINS4_8MMA_AtomIJNS4_4SM904GMMA27MMA_64x256x32_S32S8S8_SS_TNEEEENS4_6LayoutINS5_IJNSA_ILi2EEESB_SB_EEENS5_IJSB_NSA_ILi0EEESS_EEEEENS5_IJNS4_10UnderscoreESV_SV_EEEEENS4_13SM90_TMA_LOADENS4_14ComposedLayoutINS4_7SwizzleILi3ELi4ELi3EEENS4_18smem_ptr_flag_bitsILi8EEENSP_INS5_IJNSA_ILi8EEESF_EEENS5_IJSF_SB_EEEEEEEvNS4_8identityESY_S18_vS19_EENS_8epilogue10collective6detail29Sm90TmaWarpSpecializedAdapterINS1C_15DefaultEpilogueIaSI_SI_NS1B_6thread17LinearCombinationIaLi1EiiLNS1G_9ScaleType4KindE0ELNS_15FloatRoundStyleE2EaEENS1_15EpilogueDefaultEEEEEvvEEEEvNT_6ParamsE)
        /*0014*/ 	.word	0x00000000


	//----- nvinfo : EIATTR_MIN_STACK_SIZE
	.align		4
.L_17:
        /*0018*/ 	.byte	0x04, 0x12
        /*001a*/ 	.short	(.L_19 - .L_18)
	.align		4
.L_18:
        /*001c*/ 	.word	index@(_ZN7cutlass13device_kernelINS_4gemm6kernel13GemmUniversalIN4cute5tupleIJiiiiEEENS1_10collective13CollectiveMmaINS1_34MainloopSm90TmaGmmaWarpSpecializedILi4ENS5_IJNS4_1CILi1EEESB_SB_EEENS1_35KernelTmaWarpSpecializedCooperativeEEENS5_IJNSA_ILi128EEENSA_ILi256EEESF_EEEaNS5_IJlSB_lEEEaSI_NS4_8TiledMMAINS4_8MMA_AtomIJNS4_4SM904GMMA27MMA_64x256x32_S32S8S8_SS_TNEEEENS4_6LayoutINS5_IJNSA_ILi2EEESB_SB_EEENS5_IJSB_NSA_ILi0EEESS_EEEEENS5_IJNS4_10UnderscoreESV_SV_EEEEENS4_13SM90_TMA_LOADENS4_14ComposedLayoutINS4_7SwizzleILi3ELi4ELi3EEENS4_18smem_ptr_flag_bitsILi8EEENSP_INS5_IJNSA_ILi8EEESF_EEENS5_IJSF_SB_EEEEEEEvNS4_8identityESY_S18_vS19_EENS_8epilogue10collective6detail29Sm90TmaWarpSpecializedAdapterINS1C_15DefaultEpilogueIaSI_SI_NS1B_6thread17LinearCombinationIaLi1EiiLNS1G_9ScaleType4KindE0ELNS_15FloatRoundStyleE2EaEENS1_15EpilogueDefaultEEEEEvvEEEEvNT_6ParamsE)
        /*0020*/ 	.word	0x00000000
.L_19:


//--------------------- .nv.compat                --------------------------
	.section	.nv.compat,"",@"SHT_CUDA_COMPAT_INFO"
	.align	4
        /*0000*/ 	.byte	0x02, 0x09, 0x01, 0x00, 0x02, 0x02, 0x04, 0x00, 0x02, 0x05, 0x05, 0x00, 0x03, 0x07, 0x01, 0x01
        /*0010*/ 	.byte	0x02, 0x03, 0x01, 0x00, 0x02, 0x06, 0x01, 0x00, 0x04, 0x0b, 0x08, 0x00, 0x00, 0x00, 0x00, 0x00
        /*0020*/ 	.byte	0x00, 0x00, 0x00, 0x00


//--------------------- .nv.info._ZN7cutlass13device_kernelINS_4gemm6kernel13GemmUniversalIN4cute5tupleIJiiiiEEENS1_10collective13CollectiveMmaINS1_34MainloopSm90TmaGmmaWarpSpecializedILi4ENS5_IJNS4_1CILi1EEESB_SB_EEENS1_35KernelTmaWarpSpecializedCooperativeEEENS5_IJNSA_ILi128EEENSA_ILi256EEESF_EEEaNS5_IJlSB_lEEEaSI_NS4_8TiledMMAINS4_8MMA_AtomIJNS4_4SM904GMMA27MMA_64x256x32_S32S8S8_SS_TNEEEENS4_6LayoutINS5_IJNSA_ILi2EEESB_SB_EEENS5_IJSB_NSA_ILi0EEESS_EEEEENS5_IJNS4_10UnderscoreESV_SV_EEEEENS4_13SM90_TMA_LOADENS4_14ComposedLayoutINS4_7SwizzleILi3ELi4ELi3EEENS4_18smem_ptr_flag_bitsILi8EEENSP_INS5_IJNSA_ILi8EEESF_EEENS5_IJSF_SB_EEEEEEEvNS4_8identityESY_S18_vS19_EENS_8epilogue10collective6detail29Sm90TmaWarpSpecializedAdapterINS1C_15DefaultEpilogueIaSI_SI_NS1B_6thread17LinearCombinationIaLi1EiiLNS1G_9ScaleType4KindE0ELNS_15FloatRoundStyleE2EaEENS1_15EpilogueDefaultEEEEEvvEEEEvNT_6ParamsE --------------------------
	.section	.nv.info._ZN7cutlass13device_kernelINS_4gemm6kernel13GemmUniversalIN4cute5tupleIJiiiiEEENS1_10collective13CollectiveMmaINS1_34MainloopSm90TmaGmmaWarpSpecializedILi4ENS5_IJNS4_1CILi1EEESB_SB_EEENS1_35KernelTmaWarpSpecializedCooperativeEEENS5_IJNSA_ILi128EEENSA_ILi256EEESF_EEEaNS5_IJlSB_lEEEaSI_NS4_8TiledMMAINS4_8MMA_AtomIJNS4_4SM904GMMA27MMA_64x256x32_S32S8S8_SS_TNEEEENS4_6LayoutINS5_IJNSA_ILi2EEESB_SB_EEENS5_IJSB_NSA_ILi0EEESS_EEEEENS5_IJNS4_10UnderscoreESV_SV_EEEEENS4_13SM90_TMA_LOADENS4_14ComposedLayoutINS4_7SwizzleILi3ELi4ELi3EEENS4_18smem_ptr_flag_bitsILi8EEENSP_INS5_IJNSA_ILi8EEESF_EEENS5_IJSF_SB_EEEEEEEvNS4_8identityESY_S18_vS19_EENS_8epilogue10collective6detail29Sm90TmaWarpSpecializedAdapterINS1C_15DefaultEpilogueIaSI_SI_NS1B_6thread17LinearCombinationIaLi1EiiLNS1G_9ScaleType4KindE0ELNS_15FloatRoundStyleE2EaEENS1_15EpilogueDefaultEEEEEvvEEEEvNT_6ParamsE,"",@"SHT_CUDA_INFO"
	.sectionflags	@""
	.align	4


	//----- nvinfo : EIATTR_CUDA_API_VERSION
	.align		4
        /*0000*/ 	.byte	0x04, 0x37
        /*0002*/ 	.short	(.L_21 - .L_20)
.L_20:
        /*0004*/ 	.word	0x00000082


	//----- nvinfo : EIATTR_KPARAM_INFO
	.align		4
.L_21:
        /*0008*/ 	.byte	0x04, 0x17
        /*000a*/ 	.short	(.L_23 - .L_22)
.L_22:
        /*000c*/ 	.word	0x00000000
        /*0010*/ 	.short	0x0000
        /*0012*/ 	.short	0x0070
        /*0014*/ 	.byte	0x00, 0xf0, 0x01, 0x10


	//----- nvinfo : EIATTR_SPARSE_MMA_MASK
	.align		4
.L_23:
        /*0018*/ 	.byte	0x03, 0x50
        /*001a*/ 	.short	0x0000


	//----- nvinfo : EIATTR_MAXREG_COUNT
	.align		4
        /*001c*/ 	.byte	0x03, 0x1b
        /*001e*/ 	.short	0x00a8


	//----- nvinfo : EIATTR_NUM_BARRIERS
	.align		4
        /*0020*/ 	.byte	0x02, 0x4c
        /*0022*/ 	.byte	0x01
	.zero		1


	//----- nvinfo : EIATTR_EXTERNS
	.align		4
        /*0024*/ 	.byte	0x04, 0x0f
        /*0026*/ 	.short	(.L_25 - .L_24)


	//   ....[0]....
	.align		4
.L_24:
        /*0028*/ 	.word	index@(__assertfail)


	//----- nvinfo : EIATTR_MERCURY_ISA_VERSION
	.align		4
.L_25:
        /*002c*/ 	.byte	0x03, 0x5f
        /*002e*/ 	.short	0x0101


	//----- nvinfo : EIATTR_INT_WARP_WIDE_INSTR_OFFSETS
	.align		4
        /*0030*/ 	.byte	0x04, 0x31
        /*0032*/ 	.short	(.L_27 - .L_26)


	//   ....[0]....
.L_26:
        /*0034*/ 	.word	0x000003b0


	//   ....[1]....
        /*0038*/ 	.word	0x000003e0


	//   ....[2]....
        /*003c*/ 	.word	0x000004c0


	//----- nvinfo : EIATTR_COOP_GROUP_MASK_REGIDS
	.align		4
.L_27:
        /*0040*/ 	.byte	0x04, 0x29
        /*0042*/ 	.short	(.L_29 - .L_28)


	//   ....[0]....
.L_28:
        /*0044*/ 	.word	0xffffffff


	//   ....[1]....
        /*0048*/ 	.word	0xffffffff


	//   ....[2]....
        /*004c*/ 	.word	0xffffffff


	//   ....[3]....
        /*0050*/ 	.word	0xffffffff


	//   ....[4]....
        /*0054*/ 	.word	0xffffffff


	//----- nvinfo : EIATTR_COOP_GROUP_INSTR_OFFSETS
	.align		4
.L_29:
        /*0058*/ 	.byte	0x04, 0x28
        /*005a*/ 	.short	(.L_31 - .L_30)


	//   ....[0]....
.L_30:
        /*005c*/ 	.word	0x00000060


	//   ....[1]....
        /*0060*/ 	.word	0x00000070


	//   ....[2]....
        /*0064*/ 	.word	0x00000130


	//   ....[3]....
        /*0068*/ 	.word	0x000002c0


	//   ....[4]....
        /*006c*/ 	.word	0x00000f70


	//----- nvinfo : EIATTR_REG_RECONFIG
	.align		4
.L_31:
        /*0070*/ 	.byte	0x01, 0x54
	.zero		2


	//----- nvinfo : EIATTR_SYSCALL_OFFSETS
	.align		4
        /*0074*/ 	.byte	0x04, 0x46
        /*0076*/ 	.short	(.L_33 - .L_32)


	//   ....[0]....
.L_32:
        /*0078*/ 	.word	0x00001130


	//----- nvinfo : EIATTR_MBARRIER_INSTR_OFFSETS
	.align		4
.L_33:
        /*007c*/ 	.byte	0x04, 0x39
        /*007e*/ 	.short	(.L_35 - .L_34)


	//   ....[0]....
.L_34:
        /*0080*/ 	.word	0x00000230
        /*0084*/ 	.word	0x000000ff
        /*0088*/ 	.word	0x00000000
        /*008c*/ 	.short	0x0100
        /*008e*/ 	.byte	0x08
	.zero		1


	//   ....[1]....
        /*0090*/ 	.word	0x00000240
        /*0094*/ 	.word	0x000000ff
        /*0098*/ 	.word	0x00000020
        /*009c*/ 	.short	0x0100
        /*009e*/ 	.byte	0x08
	.zero		1


	//   ....[2]....
        /*00a0*/ 	.word	0x00000250
        /*00a4*/ 	.word	0x000000ff
        /*00a8*/ 	.word	0x00000008
        /*00ac*/ 	.short	0x0100
        /*00ae*/ 	.byte	0x08
	.zero		1


	//   ....[3]....
        /*00b0*/ 	.word	0x00000260
        /*00b4*/ 	.word	0x000000ff
        /*00b8*/ 	.word	0x00000028
        /*00bc*/ 	.short	0x0100
        /*00be*/ 	.byte	0x08
	.zero		1


	//   ....[4]....
        /*00c0*/ 	.word	0x00000270
        /*00c4*/ 	.word	0x000000ff
        /*00c8*/ 	.word	0x00000010
        /*00cc*/ 	.short	0x0100
        /*00ce*/ 	.byte	0x08
	.zero		1


	//   ....[5]....
        /*00d0*/ 	.word	0x00000280
        /*00d4*/ 	.word	0x000000ff
        /*00d8*/ 	.word	0x00000030
        /*00dc*/ 	.short	0x0100
        /*00de*/ 	.byte	0x08
	.zero		1


	//   ....[6]....
        /*00e0*/ 	.word	0x00000290
        /*00e4*/ 	.word	0x000000ff
        /*00e8*/ 	.word	0x00000018
        /*00ec*/ 	.short	0x0100
        /*00ee*/ 	.byte	0x08
	.zero		1


	//   ....[7]....
        /*00f0*/ 	.word	0x000002a0
        /*00f4*/ 	.word	0x000000ff
        /*00f8*/ 	.word	0x00000038
        /*00fc*/ 	.short	0x0100
        /*00fe*/ 	.byte	0x08
	.zero		1


	//   ....[8]....
        /*0100*/ 	.word	0x00000530
        /*0104*/ 	.word	0x000000ff
        /*0108*/ 	.word	0x00000050
        /*010c*/ 	.short	0x0100
        /*010e*/ 	.byte	0x06
	.zero		1


	//   ....[9]....
        /*0110*/ 	.word	0x00000590
        /*0114*/ 	.word	0x000000ff
        /*0118*/ 	.word	0x00000058
        /*011c*/ 	.short	0x0100
        /*011e*/ 	.byte	0x06
	.zero		1


	//   ....[10]....
        /*0120*/ 	.word	0x00001200
        /*0124*/ 	.word	0x00000003
        /*0128*/ 	.word	0x00000000
        /*012c*/ 	.short	0x010a
        /*012e*/ 	.byte	0x3f
	.zero		1


	//   ....[11]....
        /*0130*/ 	.word	0x00001240
        /*0134*/ 	.word	0x00000003
        /*0138*/ 	.word	0x00000000
        /*013c*/ 	.short	0x010a
        /*013e*/ 	.byte	0x3f
	.zero		1


	//   ....[12]....
        /*0140*/ 	.word	0x00001610
        /*0144*/ 	.word	0x00000005
        /*0148*/ 	.word	0x00000000
        /*014c*/ 	.short	0x010a
        /*014e*/ 	.byte	0x3f
	.zero		1


	//   ....[13]....
        /*0150*/ 	.word	0x00001650
        /*0154*/ 	.word	0x00000005
        /*0158*/ 	.word	0x00000000
        /*015c*/ 	.short	0x010a
        /*015e*/ 	.byte	0x3f
	.zero		1


	//   ....[14]....
        /*0160*/ 	.word	0x000018b0
        /*0164*/ 	.word	0x00000004
        /*0168*/ 	.word	0x00000000
        /*016c*/ 	.short	0x0101
        /*016e*/ 	.byte	0x3f
	.zero		1


	//   ....[15]....
        /*0170*/ 	.word	0x00001a70
        /*0174*/ 	.word	0x00000000
        /*0178*/ 	.word	0x00000000
        /*017c*/ 	.short	0x0101
        /*017e*/ 	.byte	0x3f
	.zero		1


	//   ....[16]....
        /*0180*/ 	.word	0x00009010
        /*0184*/ 	.word	0x0000000c
        /*0188*/ 	.word	0x00000020
        /*018c*/ 	.short	0x010a
        /*018e*/ 	.byte	0x3f
	.zero		1


	//   ....[17]....
        /*0190*/ 	.word	0x000093d0
        /*0194*/ 	.word	0x00000005
        /*0198*/ 	.word	0x00000058
        /*019c*/ 	.short	0x0101
        /*019e*/ 	.byte	0x3f
	.zero		1


	//   ....[18]....
        /*01a0*/ 	.word	0x00009ad0
        /*01a4*/ 	.word	0x00000007
        /*01a8*/ 	.word	0x00000000
        /*01ac*/ 	.short	0x010a
        /*01ae*/ 	.byte	0x3f
	.zero		1


	//   ....[19]....
        /*01b0*/ 	.word	0x00009b50
        /*01b4*/ 	.word	0x00000006
        /*01b8*/ 	.word	0x00000000
        /*01bc*/ 	.short	0x010a
        /*01be*/ 	.byte	0x3f
	.zero		1


	//   ....[20]....
        /*01c0*/ 	.word	0x00009be0
        /*01c4*/ 	.word	0x00000007
        /*01c8*/ 	.word	0x00000000
        /*01cc*/ 	.short	0x010a
        /*01ce*/ 	.byte	0x3f
	.zero		1


	//   ....[21]....
        /*01d0*/ 	.word	0x00009c70
        /*01d4*/ 	.word	0x00000005
        /*01d8*/ 	.word	0x00000000
        /*01dc*/ 	.short	0x010a
        /*01de*/ 	.byte	0x3f
	.zero		1


	//   ....[22]....
        /*01e0*/ 	.word	0x00009cd0
        /*01e4*/ 	.word	0x00000003
        /*01e8*/ 	.word	0x00000000
        /*01ec*/ 	.short	0x010a
        /*01ee*/ 	.byte	0x3f
	.zero		1


	//   ....[23]....
        /*01f0*/ 	.word	0x00009d20
        /*01f4*/ 	.word	0x00000005
        /*01f8*/ 	.word	0x00000000
        /*01fc*/ 	.short	0x010a
        /*01fe*/ 	.byte	0x3f
	.zero		1


	//   ....[24]....
        /*0200*/ 	.word	0x00009df0
        /*0204*/ 	.word	0x0000000c
        /*0208*/ 	.word	0x00000020
        /*020c*/ 	.short	0x010a
        /*020e*/ 	.byte	0x3f
	.zero		1


	//   ....[25]....
        /*0210*/ 	.word	0x00009ec0
        /*0214*/ 	.word	0x00000007
        /*0218*/ 	.word	0x00000000
        /*021c*/ 	.short	0x010a
        /*021e*/ 	.byte	0x3f
	.zero		1


	//   ....[26]....
        /*0220*/ 	.word	0x00009f10
        /*0224*/ 	.word	0x00000006
        /*0228*/ 	.word	0x00000000
        /*022c*/ 	.short	0x010a
        /*022e*/ 	.byte	0x3f
	.zero		1


	//   ....[27]....
        /*0230*/ 	.word	0x00009f60
        /*0234*/ 	.word	0x00000007
        /*0238*/ 	.word	0x00000000
        /*023c*/ 	.short	0x010a
        /*023e*/ 	.byte	0x3f
	.zero		1


	//----- nvinfo : EIATTR_NUM_MBARRIERS
	.align		4
.L_35:
        /*0240*/ 	.byte	0x03, 0x38
        /*0242*/ 	.short	0x000a


	//----- nvinfo : EIATTR_EXIT_INSTR_OFFSETS
	.align		4
        /*0244*/ 	.byte	0x04, 0x1c
        /*0246*/ 	.short	(.L_37 - .L_36)


	//   ....[0]....
.L_36:
        /*0248*/ 	.word	0x000005e0


	//   ....[1]....
        /*024c*/ 	.word	0x00000eb0


	//   ....[2]....
        /*0250*/ 	.word	0x00008680


	//   ....[3]....
        /*0254*/ 	.word	0x00008cb0


	//   ....[4]....
        /*0258*/ 	.word	0x00009cc0


	//----- nvinfo : EIATTR_MAX_THREADS
	.align		4
.L_37:
        /*025c*/ 	.byte	0x04, 0x05
        /*025e*/ 	.short	(.L_39 - .L_38)
.L_38:
        /*0260*/ 	.word	0x00000180
        /*0264*/ 	.word	0x00000001
        /*0268*/ 	.word	0x00000001


	//----- nvinfo : EIATTR_CRS_STACK_SIZE
	.align		4
.L_39:
        /*026c*/ 	.byte	0x04, 0x1e
        /*026e*/ 	.short	(.L_41 - .L_40)
.L_40:
        /*0270*/ 	.word	0x00000000


	//----- nvinfo : EIATTR_CBANK_PARAM_SIZE
	.align		4
.L_41:
        /*0274*/ 	.byte	0x03, 0x19
        /*0276*/ 	.short	0x0470


	//----- nvinfo : EIATTR_PARAM_CBANK
	.align		4
        /*0278*/ 	.byte	0x04, 0x0a
        /*027a*/ 	.short	(.L_43 - .L_42)
	.align		4
.L_42:
        /*027c*/ 	.word	index@(.nv.constant0._ZN7cutlass13device_kernelINS_4gemm6kernel13GemmUniversalIN4cute5tupleIJiiiiEEENS1_10collective13CollectiveMmaINS1_34MainloopSm90TmaGmmaWarpSpecializedILi4ENS5_IJNS4_1CILi1EEESB_SB_EEENS1_35KernelTmaWarpSpecializedCooperativeEEENS5_IJNSA_ILi128EEENSA_ILi256EEESF_EEEaNS5_IJlSB_lEEEaSI_NS4_8TiledMMAINS4_8MMA_AtomIJNS4_4SM904GMMA27MMA_64x256x32_S32S8S8_SS_TNEEEENS4_6LayoutINS5_IJNSA_ILi2EEESB_SB_EEENS5_IJSB_NSA_ILi0EEESS_EEEEENS5_IJNS4_10UnderscoreESV_SV_EEEEENS4_13SM90_TMA_LOADENS4_14ComposedLayoutINS4_7SwizzleILi3ELi4ELi3EEENS4_18smem_ptr_flag_bitsILi8EEENSP_INS5_IJNSA_ILi8EEESF_EEENS5_IJSF_SB_EEEEEEEvNS4_8identityESY_S18_vS19_EENS_8epilogue10collective6detail29Sm90TmaWarpSpecializedAdapterINS1C_15DefaultEpilogueIaSI_SI_NS1B_6thread17LinearCombinationIaLi1EiiLNS1G_9ScaleType4KindE0ELNS_15FloatRoundStyleE2EaEENS1_15EpilogueDefaultEEEEEvvEEEEvNT_6ParamsE)
        /*0280*/ 	.short	0x0210
        /*0282*/ 	.short	0x0470


	//----- nvinfo : EIATTR_SW_WAR
	.align		4
.L_43:
        /*0284*/ 	.byte	0x04, 0x36
        /*0286*/ 	.short	(.L_45 - .L_44)
.L_44:
        /*0288*/ 	.word	0x00000008
.L_45:


//--------------------- .nv.callgraph             --------------------------
	.section	.nv.callgraph,"",@"SHT_CUDA_CALLGRAPH"
	.align	4
	.sectionentsize	8
	.align		4
        /*0000*/ 	.word	0x00000000
	.align		4
        /*0004*/ 	.word	0xffffffff
	.align		4
        /*0008*/ 	.word	index@(_ZN7cutlass13device_kernelINS_4gemm6kernel13GemmUniversalIN4cute5tupleIJiiiiEEENS1_10collective13CollectiveMmaINS1_34MainloopSm90TmaGmmaWarpSpecializedILi4ENS5_IJNS4_1CILi1EEESB_SB_EEENS1_35KernelTmaWarpSpecializedCooperativeEEENS5_IJNSA_ILi128EEENSA_ILi256EEESF_EEEaNS5_IJlSB_lEEEaSI_NS4_8TiledMMAINS4_8MMA_AtomIJNS4_4SM904GMMA27MMA_64x256x32_S32S8S8_SS_TNEEEENS4_6LayoutINS5_IJNSA_ILi2EEESB_SB_EEENS5_IJSB_NSA_ILi0EEESS_EEEEENS5_IJNS4_10UnderscoreESV_SV_EEEEENS4_13SM90_TMA_LOADENS4_14ComposedLayoutINS4_7SwizzleILi3ELi4ELi3EEENS4_18smem_ptr_flag_bitsILi8EEENSP_INS5_IJNSA_ILi8EEESF_EEENS5_IJSF_SB_EEEEEEEvNS4_8identityESY_S18_vS19_EENS_8epilogue10collective6detail29Sm90TmaWarpSpecializedAdapterINS1C_15DefaultEpilogueIaSI_SI_NS1B_6thread17LinearCombinationIaLi1EiiLNS1G_9ScaleType4KindE0ELNS_15FloatRoundStyleE2EaEENS1_15EpilogueDefaultEEEEEvvEEEEvNT_6ParamsE)
	.align		4
        /*000c*/ 	.word	index@(__assertfail)
	.align		4
        /*0010*/ 	.word	0x00000000
	.align		4
        /*0014*/ 	.word	0xfffffffe
	.align		4
        /*0018*/ 	.word	0x00000000
	.align		4
        /*001c*/ 	.word	0xfffffffd
	.align		4
        /*0020*/ 	.word	0x00000000
	.align		4
        /*0024*/ 	.word	0xfffffffc


//--------------------- .nv.constant4             --------------------------
	.section	.nv.constant4,"a",@progbits
	.align	8
	.align		8
.nv.constant4:
        /*0000*/ 	.dword	__assertfail
	.align		8
        /*0008*/ 	.dword	__unnamed_1
	.align		8
        /*0010*/ 	.dword	_ZN40_INTERNAL_725f931b_4_k_cu_0f955e0c_331684cuda3std3__45__cpo5beginE
	.align		8
        /*0018*/ 	.dword	_ZN40_INTERNAL_725f931b_4_k_cu_0f955e0c_331684cuda3std3__45__cpo3endE
	.align		8
        /*0020*/ 	.dword	_ZN40_INTERNAL_725f931b_4_k_cu_0f955e0c_331684cuda3std3__45__cpo6cbeginE
	.align		8
        /*0028*/ 	.dword	_ZN40_INTERNAL_725f931b_4_k_cu_0f955e0c_331684cuda3std3__45__cpo4cendE
	.align		8
        /*0030*/ 	.dword	_ZN40_INTERNAL_725f931b_4_k_cu_0f955e0c_331684cuda3std3__442_GLOBAL__N__725f931b_4_k_cu_0f955e0c_331686ignoreE
	.align		8
        /*0038*/ 	.dword	_ZN40_INTERNAL_725f931b_4_k_cu_0f955e0c_331684cuda3std3__419piecewise_constructE
	.align		8
        /*0040*/ 	.dword	_ZN40_INTERNAL_725f931b_4_k_cu_0f955e0c_331684cuda3std3__48in_placeE
	.align		8
        /*0048*/ 	.dword	_ZN40_INTERNAL_725f931b_4_k_cu_0f955e0c_331684cuda3std6ranges3__45__cpo4swapE
	.align		8
        /*0050*/ 	.dword	_ZN40_INTERNAL_725f931b_4_k_cu_0f955e0c_331684cuda3std6ranges3__45__cpo9iter_moveE
	.align		8
        /*0058*/ 	.dword	_ZN40_INTERNAL_725f931b_4_k_cu_0f955e0c_331684cute7productE
	.align		8
        /*0060*/ 	.dword	_ZN40_INTERNAL_725f931b_4_k_cu_0f955e0c_331684cute1_E
	.align		8
        /*0068*/ 	.dword	$str$22
	.align		8
        /*0070*/ 	.dword	$str$23


//--------------------- .text._ZN7cutlass13device_kernelINS_4gemm6kernel13GemmUniversalIN4cute5tupleIJiiiiEEENS1_10collective13CollectiveMmaINS1_34MainloopSm90TmaGmmaWarpSpecializedILi4ENS5_IJNS4_1CILi1EEESB_SB_EEENS1_35KernelTmaWarpSpecializedCooperativeEEENS5_IJNSA_ILi128EEENSA_ILi256EEESF_EEEaNS5_IJlSB_lEEEaSI_NS4_8TiledMMAINS4_8MMA_AtomIJNS4_4SM904GMMA27MMA_64x256x32_S32S8S8_SS_TNEEEENS4_6LayoutINS5_IJNSA_ILi2EEESB_SB_EEENS5_IJSB_NSA_ILi0EEESS_EEEEENS5_IJNS4_10UnderscoreESV_SV_EEEEENS4_13SM90_TMA_LOADENS4_14ComposedLayoutINS4_7SwizzleILi3ELi4ELi3EEENS4_18smem_ptr_flag_bitsILi8EEENSP_INS5_IJNSA_ILi8EEESF_EEENS5_IJSF_SB_EEEEEEEvNS4_8identityESY_S18_vS19_EENS_8epilogue10collective6detail29Sm90TmaWarpSpecializedAdapterINS1C_15DefaultEpilogueIaSI_SI_NS1B_6thread17LinearCombinationIaLi1EiiLNS1G_9ScaleType4KindE0ELNS_15FloatRoundStyleE2EaEENS1_15EpilogueDefaultEEEEEvvEEEEvNT_6ParamsE --------------------------
	.section	.text._ZN7cutlass13device_kernelINS_4gemm6kernel13GemmUniversalIN4cute5tupleIJiiiiEEENS1_10collective13CollectiveMmaINS1_34MainloopSm90TmaGmmaWarpSpecializedILi4ENS5_IJNS4_1CILi1EEESB_SB_EEENS1_35KernelTmaWarpSpecializedCooperativeEEENS5_IJNSA_ILi128EEENSA_ILi256EEESF_EEEaNS5_IJlSB_lEEEaSI_NS4_8TiledMMAINS4_8MMA_AtomIJNS4_4SM904GMMA27MMA_64x256x32_S32S8S8_SS_TNEEEENS4_6LayoutINS5_IJNSA_ILi2EEESB_SB_EEENS5_IJSB_NSA_ILi0EEESS_EEEEENS5_IJNS4_10UnderscoreESV_SV_EEEEENS4_13SM90_TMA_LOADENS4_14ComposedLayoutINS4_7SwizzleILi3ELi4ELi3EEENS4_18smem_ptr_flag_bitsILi8EEENSP_INS5_IJNSA_ILi8EEESF_EEENS5_IJSF_SB_EEEEEEEvNS4_8identityESY_S18_vS19_EENS_8epilogue10collective6detail29Sm90TmaWarpSpecializedAdapterINS1C_15DefaultEpilogueIaSI_SI_NS1B_6thread17LinearCombinationIaLi1EiiLNS1G_9ScaleType4KindE0ELNS_15FloatRoundStyleE2EaEENS1_15EpilogueDefaultEEEEEvvEEEEvNT_6ParamsE,"ax",@progbits
	.align	128
.text._ZN7cutlass13device_kernelINS_4gemm6kernel13GemmUniversalIN4cute5tupleIJiiiiEEENS1_10collective13CollectiveMmaINS1_34MainloopSm90TmaGmmaWarpSpecializedILi4ENS5_IJNS4_1CILi1EEESB_SB_EEENS1_35KernelTmaWarpSpecializedCooperativeEEENS5_IJNSA_ILi128EEENSA_ILi256EEESF_EEEaNS5_IJlSB_lEEEaSI_NS4_8TiledMMAINS4_8MMA_AtomIJNS4_4SM904GMMA27MMA_64x256x32_S32S8S8_SS_TNEEEENS4_6LayoutINS5_IJNSA_ILi2EEESB_SB_EEENS5_IJSB_NSA_ILi0EEESS_EEEEENS5_IJNS4_10UnderscoreESV_SV_EEEEENS4_13SM90_TMA_LOADENS4_14ComposedLayoutINS4_7SwizzleILi3ELi4ELi3EEENS4_18smem_ptr_flag_bitsILi8EEENSP_INS5_IJNSA_ILi8EEESF_EEENS5_IJSF_SB_EEEEEEEvNS4_8identityESY_S18_vS19_EENS_8epilogue10collective6detail29Sm90TmaWarpSpecializedAdapterINS1C_15DefaultEpilogueIaSI_SI_NS1B_6thread17LinearCombinationIaLi1EiiLNS1G_9ScaleType4KindE0ELNS_15FloatRoundStyleE2EaEENS1_15EpilogueDefaultEEEEEvvEEEEvNT_6ParamsE:
        .type           _ZN7cutlass13device_kernelINS_4gemm6kernel13GemmUniversalIN4cute5tupleIJiiiiEEENS1_10collective13CollectiveMmaINS1_34MainloopSm90TmaGmmaWarpSpecializedILi4ENS5_IJNS4_1CILi1EEESB_SB_EEENS1_35KernelTmaWarpSpecializedCooperativeEEENS5_IJNSA_ILi128EEENSA_ILi256EEESF_EEEaNS5_IJlSB_lEEEaSI_NS4_8TiledMMAINS4_8MMA_AtomIJNS4_4SM904GMMA27MMA_64x256x32_S32S8S8_SS_TNEEEENS4_6LayoutINS5_IJNSA_ILi2EEESB_SB_EEENS5_IJSB_NSA_ILi0EEESS_EEEEENS5_IJNS4_10UnderscoreESV_SV_EEEEENS4_13SM90_TMA_LOADENS4_14ComposedLayoutINS4_7SwizzleILi3ELi4ELi3EEENS4_18smem_ptr_flag_bitsILi8EEENSP_INS5_IJNSA_ILi8EEESF_EEENS5_IJSF_SB_EEEEEEEvNS4_8identityESY_S18_vS19_EENS_8epilogue10collective6detail29Sm90TmaWarpSpecializedAdapterINS1C_15DefaultEpilogueIaSI_SI_NS1B_6thread17LinearCombinationIaLi1EiiLNS1G_9ScaleType4KindE0ELNS_15FloatRoundStyleE2EaEENS1_15EpilogueDefaultEEEEEvvEEEEvNT_6ParamsE,@function
        .size           _ZN7cutlass13device_kernelINS_4gemm6kernel13GemmUniversalIN4cute5tupleIJiiiiEEENS1_10collective13CollectiveMmaINS1_34MainloopSm90TmaGmmaWarpSpecializedILi4ENS5_IJNS4_1CILi1EEESB_SB_EEENS1_35KernelTmaWarpSpecializedCooperativeEEENS5_IJNSA_ILi128EEENSA_ILi256EEESF_EEEaNS5_IJlSB_lEEEaSI_NS4_8TiledMMAINS4_8MMA_AtomIJNS4_4SM904GMMA27MMA_64x256x32_S32S8S8_SS_TNEEEENS4_6LayoutINS5_IJNSA_ILi2EEESB_SB_EEENS5_IJSB_NSA_ILi0EEESS_EEEEENS5_IJNS4_10UnderscoreESV_SV_EEEEENS4_13SM90_TMA_LOADENS4_14ComposedLayoutINS4_7SwizzleILi3ELi4ELi3EEENS4_18smem_ptr_flag_bitsILi8EEENSP_INS5_IJNSA_ILi8EEESF_EEENS5_IJSF_SB_EEEEEEEvNS4_8identityESY_S18_vS19_EENS_8epilogue10collective6detail29Sm90TmaWarpSpecializedAdapterINS1C_15DefaultEpilogueIaSI_SI_NS1B_6thread17LinearCombinationIaLi1EiiLNS1G_9ScaleType4KindE0ELNS_15FloatRoundStyleE2EaEENS1_15EpilogueDefaultEEEEEvvEEEEvNT_6ParamsE,(.L_x_326 - _ZN7cutlass13device_kernelINS_4gemm6kernel13GemmUniversalIN4cute5tupleIJiiiiEEENS1_10collective13CollectiveMmaINS1_34MainloopSm90TmaGmmaWarpSpecializedILi4ENS5_IJNS4_1CILi1EEESB_SB_EEENS1_35KernelTmaWarpSpecializedCooperativeEEENS5_IJNSA_ILi128EEENSA_ILi256EEESF_EEEaNS5_IJlSB_lEEEaSI_NS4_8TiledMMAINS4_8MMA_AtomIJNS4_4SM904GMMA27MMA_64x256x32_S32S8S8_SS_TNEEEENS4_6LayoutINS5_IJNSA_ILi2EEESB_SB_EEENS5_IJSB_NSA_ILi0EEESS_EEEEENS5_IJNS4_10UnderscoreESV_SV_EEEEENS4_13SM90_TMA_LOADENS4_14ComposedLayoutINS4_7SwizzleILi3ELi4ELi3EEENS4_18smem_ptr_flag_bitsILi8EEENSP_INS5_IJNSA_ILi8EEESF_EEENS5_IJSF_SB_EEEEEEEvNS4_8identityESY_S18_vS19_EENS_8epilogue10collective6detail29Sm90TmaWarpSpecializedAdapterINS1C_15DefaultEpilogueIaSI_SI_NS1B_6thread17LinearCombinationIaLi1EiiLNS1G_9ScaleType4KindE0ELNS_15FloatRoundStyleE2EaEENS1_15EpilogueDefaultEEEEEvvEEEEvNT_6ParamsE)
        .other          _ZN7cutlass13device_kernelINS_4gemm6kernel13GemmUniversalIN4cute5tupleIJiiiiEEENS1_10collective13CollectiveMmaINS1_34MainloopSm90TmaGmmaWarpSpecializedILi4ENS5_IJNS4_1CILi1EEESB_SB_EEENS1_35KernelTmaWarpSpecializedCooperativeEEENS5_IJNSA_ILi128EEENSA_ILi256EEESF_EEEaNS5_IJlSB_lEEEaSI_NS4_8TiledMMAINS4_8MMA_AtomIJNS4_4SM904GMMA27MMA_64x256x32_S32S8S8_SS_TNEEEENS4_6LayoutINS5_IJNSA_ILi2EEESB_SB_EEENS5_IJSB_NSA_ILi0EEESS_EEEEENS5_IJNS4_10UnderscoreESV_SV_EEEEENS4_13SM90_TMA_LOADENS4_14ComposedLayoutINS4_7SwizzleILi3ELi4ELi3EEENS4_18smem_ptr_flag_bitsILi8EEENSP_INS5_IJNSA_ILi8EEESF_EEENS5_IJSF_SB_EEEEEEEvNS4_8identityESY_S18_vS19_EENS_8epilogue10collective6detail29Sm90TmaWarpSpecializedAdapterINS1C_15DefaultEpilogueIaSI_SI_NS1B_6thread17LinearCombinationIaLi1EiiLNS1G_9ScaleType4KindE0ELNS_15FloatRoundStyleE2EaEENS1_15EpilogueDefaultEEEEEvvEEEEvNT_6ParamsE,@"STO_CUDA_ENTRY STV_DEFAULT"
_ZN7cutlass13device_kernelINS_4gemm6kernel13GemmUniversalIN4cute5tupleIJiiiiEEENS1_10collective13CollectiveMmaINS1_34MainloopSm90TmaGmmaWarpSpecializedILi4ENS5_IJNS4_1CILi1EEESB_SB_EEENS1_35KernelTmaWarpSpecializedCooperativeEEENS5_IJNSA_ILi128EEENSA_ILi256EEESF_EEEaNS5_IJlSB_lEEEaSI_NS4_8TiledMMAINS4_8MMA_AtomIJNS4_4SM904GMMA27MMA_64x256x32_S32S8S8_SS_TNEEEENS4_6LayoutINS5_IJNSA_ILi2EEESB_SB_EEENS5_IJSB_NSA_ILi0EEESS_EEEEENS5_IJNS4_10UnderscoreESV_SV_EEEEENS4_13SM90_TMA_LOADENS4_14ComposedLayoutINS4_7SwizzleILi3ELi4ELi3EEENS4_18smem_ptr_flag_bitsILi8EEENSP_INS5_IJNSA_ILi8EEESF_EEENS5_IJSF_SB_EEEEEEEvNS4_8identityESY_S18_vS19_EENS_8epilogue10collective6detail29Sm90TmaWarpSpecializedAdapterINS1C_15DefaultEpilogueIaSI_SI_NS1B_6thread17LinearCombinationIaLi1EiiLNS1G_9ScaleType4KindE0ELNS_15FloatRoundStyleE2EaEENS1_15EpilogueDefaultEEEEEvvEEEEvNT_6ParamsE:
[----:B------:R-:W0:Y:S01]  /*0000*/  LDC R1, c[0x0][0x28] ;  /* 0x00000a00ff017b82 */ /* 0x000e220000000800 */
[----:B------:R-:W1:Y:S01]  /*0010*/  S2R R18, SR_TID.X ;  /* 0x0000000000127919 */ /* 0x000e620000002100 */
[----:B------:R-:W-:Y:S01]  /*0020*/  ELECT P0, URZ, PT ;  /* 0x00000000003f782f */ /* 0x000fe20003800000 */
[----:B------:R-:W-:Y:S01]  /*0030*/  BSSY B0, `(.L_x_0) ;  /* 0x000000f000007945 */ /* 0x000fe20003800000 */
[--C-:B-1----:R-:W-:Y:S02]  /*0040*/  SHF.R.U32.HI R0, RZ, 0x5, R18.reuse ;  /* 0x00000005ff007819 */ /* 0x102fe40000011612 */
[----:B------:R-:W-:-:S03]  /*0050*/  SHF.R.U32.HI R2, RZ, 0x7, R18 ;  /* 0x00000007ff027819 */ /* 0x000fc60000011612 */
[----:B------:R-:W1:Y:S04]  /*0060*/  SHFL.IDX PT, R5, R0, RZ, 0x1f ;  /* 0x00001fff00057589 */ /* 0x000e6800000e0000 */
[----:B------:R2:W3:Y:S01]  /*0070*/  SHFL.IDX PT, R8, R2, RZ, 0x1f ;  /* 0x00001fff02087589 */ /* 0x0004e200000e0000 */
[----:B-1----:R-:W-:-:S13]  /*0080*/  ISETP.NE.OR P0, PT, R5, RZ, !P0 ;  /* 0x000000ff0500720c */ /* 0x002fda0004705670 */
[----:B0-23--:R-:W-:Y:S05]  /*0090*/  @P0 BRA `(.L_x_1) ;  /* 0x0000000000200947 */ /* 0x00dfea0003800000 */
[----:B------:R-:W-:Y:S02]  /*00a0*/  ULDC.64 UR4, c[0x0][0x198] ;  /* 0x0000660000047ab9 */ /* 0x000fe40000000a00 */
[----:B------:R-:W-:Y:S02]  /*00b0*/  UIADD3 UR6, UP0, UR4, 0xf0, URZ ;  /* 0x000000f004067890 */ /* 0x000fe4000ff1e03f */
[----:B------:R-:W-:Y:S02]  /*00c0*/  UIADD3 UR4, UP1, UR4, 0x1f0, URZ ;  /* 0x000001f004047890 */ /* 0x000fe4000ff3e03f */
[----:B------:R-:W-:Y:S02]  /*00d0*/  UIADD3.X UR7, URZ, UR5, URZ, UP0, !UPT ;  /* 0x000000053f077290 */ /* 0x000fe400087fe43f */
[----:B------:R-:W-:-:S07]  /*00e0*/  UIADD3.X UR5, URZ, UR5, URZ, UP1, !UPT ;  /* 0x000000053f057290 */ /* 0x000fce0008ffe43f */
[----:B------:R0:W-:Y:S02]  /*00f0*/  UTMACCTL.PF [UR6] ;  /* 0x00000000060079b9 */ /* 0x0001e40008040000 */
[----:B------:R0:W-:Y:S02]  /*0100*/  UTMACCTL.PF [UR4] ;  /* 0x00000000040079b9 */ /* 0x0001e40008040000 */
[----:B0-----:R-:W-:Y:S01]  /*0110*/  NOP ;  /* 0x0000000000007918 */ /* 0x001fe20000000000 */
.L_x_1:
[----:B------:R-:W-:Y:S05]  /*0120*/  BSYNC B0 ;  /* 0x0000000000007941 */ /* 0x000fea0003800000 */
.L_x_0:
[----:B------:R-:W0:Y:S02]  /*0130*/  SHFL.IDX PT, R2, R0, RZ, 0x1f ;  /* 0x00001fff00027589 */ /* 0x000e2400000e0000 */
[----:B0-----:R-:W-:-:S13]  /*0140*/  ISETP.NE.AND P0, PT, R2, RZ, PT ;  /* 0x000000ff0200720c */ /* 0x001fda0003f05270 */
[----:B------:R-:W-:Y:S05]  /*0150*/  @P0 BRA `(.L_x_2) ;  /* 0x0000000000580947 */ /* 0x000fea0003800000 */
[----:B------:R-:W0:Y:S01]  /*0160*/  S2UR UR8, SR_CgaCtaId ;  /* 0x00000000000879c3 */ /* 0x000e220000008800 */
[----:B------:R-:W-:Y:S01]  /*0170*/  UMOV UR4, 0x400 ;  /* 0x0000040000047882 */ /* 0x000fe20000000000 */
[----:B------:R-:W-:Y:S01]  /*0180*/  UMOV UR5, 0x1 ;  /* 0x0000000100057882 */ /* 0x000fe20000000000 */
[----:B------:R-:W-:Y:S01]  /*0190*/  UMOV UR6, 0x100 ;  /* 0x0000010000067882 */ /* 0x000fe20000000000 */
[----:B------:R-:W-:Y:S01]  /*01a0*/  ELECT P0, URZ, PT ;  /* 0x00000000003f782f */ /* 0x000fe20003800000 */
[----:B------:R-:W-:-:S04]  /*01b0*/  UIADD3 UR6, -UR6, 0x100000, URZ ;  /* 0x0010000006067890 */ /* 0x000fc8000fffe13f */
[----:B------:R-:W-:Y:S02]  /*01c0*/  USHF.L.U32 UR7, UR6, 0xb, URZ ;  /* 0x0000000b06077899 */ /* 0x000fe4000800063f */
[----:B------:R-:W-:Y:S02]  /*01d0*/  USHF.L.U32 UR6, UR6, 0x1, URZ ;  /* 0x0000000106067899 */ /* 0x000fe4000800063f */
[----:B0-----:R-:W-:Y:S02]  /*01e0*/  ULEA UR8, UR8, UR4, 0x18 ;  /* 0x0000000408087291 */ /* 0x001fe4000f8ec03f */
[----:B------:R-:W-:-:S04]  /*01f0*/  UIADD3 UR4, -UR5, 0x100000, URZ ;  /* 0x0010000005047890 */ /* 0x000fc8000fffe13f */
[----:B------:R-:W-:Y:S02]  /*0200*/  USHF.L.U32 UR5, UR4, 0xb, URZ ;  /* 0x0000000b04057899 */ /* 0x000fe4000800063f */
[----:B------:R-:W-:Y:S01]  /*0210*/  USHF.L.U32 UR4, UR4, 0x1, URZ ;  /* 0x0000000104047899 */ /* 0x000fe2000800063f */
[----:B------:R-:W0:Y:S11]  /*0220*/  FENCE.VIEW.ASYNC.S ;  /* 0x00000000000073c6 */ /* 0x000e360000000000 */
[----:B0-----:R0:W1:Y:S01]  /*0230*/  SYNCS.EXCH.64 URZ, [UR8], UR4 ;  /* 0x00000004083f75b2 */ /* 0x0010620008000100 */
[----:B------:R0:W2:Y:S01]  /*0240*/  SYNCS.EXCH.64 URZ, [UR8+0x20], UR6 ;  /* 0x00002006083f75b2 */ /* 0x0000a20008000100 */
[----:B------:R0:W3:Y:S01]  /*0250*/  SYNCS.EXCH.64 URZ, [UR8+0x8], UR4 ;  /* 0x00000804083f75b2 */ /* 0x0000e20008000100 */
[----:B------:R0:W4:Y:S01]  /*0260*/  SYNCS.EXCH.64 URZ, [UR8+0x28], UR6 ;  /* 0x00002806083f75b2 */ /* 0x0001220008000100 */
[----:B------:R0:W0:Y:S01]  /*0270*/  SYNCS.EXCH.64 URZ, [UR8+0x10], UR4 ;  /* 0x00001004083f75b2 */ /* 0x0000220008000100 */
[----:B------:R0:W0:Y:S01]  /*0280*/  SYNCS.EXCH.64 URZ, [UR8+0x30], UR6 ;  /* 0x00003006083f75b2 */ /* 0x0000220008000100 */
[----:B------:R0:W0:Y:S01]  /*0290*/  SYNCS.EXCH.64 URZ, [UR8+0x18], UR4 ;  /* 0x00001804083f75b2 */ /* 0x0000220008000100 */
[----:B------:R0:W0:Y:S01]  /*02a0*/  SYNCS.EXCH.64 URZ, [UR8+0x38], UR6 ;  /* 0x00003806083f75b2 */ /* 0x0000220008000100 */
[----:B------:R-:W-:Y:S01]  /*02b0*/  NOP ;  /* 0x0000000000007918 */ /* 0x000fe20000000000 */
.L_x_2:
[----:B------:R-:W5:Y:S01]  /*02c0*/  SHFL.IDX PT, R0, R0, RZ, 0x1f ;  /* 0x00001fff00007589 */ /* 0x000f6200000e0000 */
[----:B------:R-:W-:Y:S01]  /*02d0*/  ELECT P0, URZ, PT ;  /* 0x00000000003f782f */ /* 0x000fe20003800000 */
[----:B------:R-:W1:Y:S01]  /*02e0*/  LDC R2, c[0x0][0x65c] ;  /* 0x00019700ff027b82 */ /* 0x000e620000000800 */
[----:B------:R-:W-:Y:S01]  /*02f0*/  SHF.R.S32.HI R6, RZ, 0x1f, R5 ;  /* 0x0000001fff067819 */ /* 0x000fe20000011405 */
[----:B------:R-:W2:Y:S01]  /*0300*/  S2R R3, SR_CTAID.Y ;  /* 0x0000000000037919 */ /* 0x000ea20000002600 */
[----:B0-----:R-:W-:Y:S01]  /*0310*/  UMOV UR4, 0x20 ;  /* 0x0000002000047882 */ /* 0x001fe20000000000 */
[----:B------:R-:W-:Y:S01]  /*0320*/  ISETP.NE.AND P2, PT, R8, RZ, PT ;  /* 0x000000ff0800720c */ /* 0x000fe20003f45270 */
[----:B------:R-:W-:Y:S01]  /*0330*/  NOP ;  /* 0x0000000000007918 */ /* 0x000fe20000000000 */
[----:B------:R-:W0:Y:S01]  /*0340*/  S2R R4, SR_CTAID.X ;  /* 0x0000000000047919 */ /* 0x000e220000002500 */
[----:B------:R-:W-:Y:S01]  /*0350*/  LEA.HI R6, R6, R5, RZ, 0x2 ;  /* 0x0000000506067211 */ /* 0x000fe200078f10ff */
[----:B------:R-:W-:Y:S01]  /*0360*/  NOP ;  /* 0x0000000000007918 */ /* 0x000fe20000000000 */
[----:B-----5:R-:W-:-:S02]  /*0370*/  ISETP.NE.OR P0, PT, R0, RZ, !P0 ;  /* 0x000000ff0000720c */ /* 0x020fc40004705670 */
[----:B-1----:R-:W-:-:S04]  /*0380*/  ISETP.NE.AND P3, PT, R2, 0x1, PT ;  /* 0x000000010200780c */ /* 0x002fc80003f65270 */
[----:B------:R-:W-:Y:S02]  /*0390*/  P2R R0, PR, RZ, 0x8 ;  /* 0x00000008ff007803 */ /* 0x000fe40000000000 */
[----:B------:R-:W-:-:S05]  /*03a0*/  LOP3.LUT R0, R6, 0xfffffffc, RZ, 0xc0, !PT ;  /* 0xfffffffc06007812 */ /* 0x000fca00078ec0ff */
[----:B------:R-:W-:Y:S01]  /*03b0*/  VOTEU.ALL UP0, P0 ;  /* 0x00000000003f7886 */ /* 0x000fe20000000000 */
[----:B------:R-:W-:Y:S01]  /*03c0*/  IMAD.IADD R0, R5, 0x1, -R0 ;  /* 0x0000000105007824 */ /* 0x000fe200078e0a00 */
[----:B------:R-:W0:Y:S01]  /*03d0*/  @P3 LDC R17, c[0x0][0x10] ;  /* 0x00000400ff113b82 */ /* 0x000e220000000800 */
[----:B------:R-:W-:Y:S01]  /*03e0*/  VOTEU.ALL UP1, P0 ;  /* 0x00000000003f7886 */ /* 0x000fe20000020000 */
[----:B--2---:R-:W-:Y:S01]  /*03f0*/  @P3 IMAD.MOV.U32 R6, RZ, RZ, R3 ;  /* 0x000000ffff063224 */ /* 0x004fe200078e0003 */
[----:B------:R-:W-:Y:S01]  /*0400*/  @!UP0 UMOV UR6, 0x400 ;  /* 0x0000040000068882 */ /* 0x000fe20000000000 */
[----:B------:R-:W-:-:S04]  /*0410*/  @!UP0 UIADD3 UR4, -UR4, 0x100000, URZ ;  /* 0x0010000004048890 */ /* 0x000fc8000fffe13f */
[----:B------:R-:W-:Y:S02]  /*0420*/  @!UP0 USHF.L.U32 UR5, UR4, 0xb, URZ ;  /* 0x0000000b04058899 */ /* 0x000fe4000800063f */
[----:B------:R-:W-:Y:S01]  /*0430*/  @!UP0 USHF.L.U32 UR4, UR4, 0x1, URZ ;  /* 0x0000000104048899 */ /* 0x000fe2000800063f */
[----:B------:R-:W-:Y:S02]  /*0440*/  @P3 IMAD.MOV.U32 R7, RZ, RZ, RZ ;  /* 0x000000ffff073224 */ /* 0x000fe400078e00ff */
[----:B------:R-:W-:Y:S01]  /*0450*/  IMAD.MOV.U32 R5, RZ, RZ, RZ ;  /* 0x000000ffff057224 */ /* 0x000fe200078e00ff */
[----:B------:R-:W1:Y:S01]  /*0460*/  @!UP0 S2UR UR7, SR_CgaCtaId ;  /* 0x00000000000789c3 */ /* 0x000e620000008800 */
[----:B------:R-:W-:-:S07]  /*0470*/  @P3 IMAD.MOV.U32 R11, RZ, RZ, RZ ;  /* 0x000000ffff0b3224 */ /* 0x000fce00078e00ff */
[----:B------:R-:W2:Y:S01]  /*0480*/  @!P3 LDC R9, c[0x0][0xc] ;  /* 0x00000300ff09bb82 */ /* 0x000ea20000000800 */
[----:B0-----:R-:W-:-:S04]  /*0490*/  @P3 IMAD.WIDE.U32 R16, R4, R17, R6 ;  /* 0x0000001104103225 */ /* 0x001fc800078e0006 */
[----:B------:R-:W-:Y:S01]  /*04a0*/  @P3 IMAD.IADD R17, R17, 0x1, R11 ;  /* 0x0000000111113824 */ /* 0x000fe200078e020b */
[----:B-1----:R-:W-:Y:S01]  /*04b0*/  @!UP0 ULEA UR6, UR7, UR6, 0x18 ;  /* 0x0000000607068291 */ /* 0x002fe2000f8ec03f */
[----:B------:R-:W-:Y:S01]  /*04c0*/  VOTEU.ALL UP0, P0 ;  /* 0x00000000003f7886 */ /* 0x000fe20000000000 */
[----:B------:R-:W-:-:S04]  /*04d0*/  ISETP.NE.AND P0, PT, R0, 0x3, PT ;  /* 0x000000030000780c */ /* 0x000fc80003f05270 */
[----:B------:R-:W-:Y:S01]  /*04e0*/  ISETP.EQ.OR P0, PT, R0, RZ, !P0 ;  /* 0x000000ff0000720c */ /* 0x000fe20004702670 */
[----:B--2---:R-:W-:-:S03]  /*04f0*/  @!P3 IMAD.WIDE.U32 R6, R9, R3, R4 ;  /* 0x000000030906b225 */ /* 0x004fc600078e0004 */
[C---:B------:R-:W-:Y:S01]  /*0500*/  ISETP.EQ.AND P0, PT, R8.reuse, RZ, P0 ;  /* 0x000000ff0800720c */ /* 0x040fe20000702270 */
[----:B------:R-:W-:Y:S01]  /*0510*/  VIADD R8, R8, 0xffffffff ;  /* 0xffffffff08087836 */ /* 0x000fe20000000000 */
[----:B------:R-:W0:Y:S02]  /*0520*/  FENCE.VIEW.ASYNC.S ;  /* 0x00000000000073c6 */ /* 0x000e240000000000 */
[----:B0-----:R0:W3:Y:S01]  /*0530*/  @!UP0 SYNCS.EXCH.64 URZ, [UR6+0x50], UR4 ;  /* 0x00005004063f85b2 */ /* 0x0010e20008000100 */
[----:B------:R-:W-:Y:S01]  /*0540*/  @!P3 IMAD.MOV.U32 R16, RZ, RZ, R6 ;  /* 0x000000ffff10b224 */ /* 0x000fe200078e0006 */
[----:B------:R-:W-:Y:S01]  /*0550*/  SEL R19, RZ, 0x1, !P0 ;  /* 0x00000001ff137807 */ /* 0x000fe20004000000 */
[----:B------:R-:W-:Y:S01]  /*0560*/  @!P3 IMAD.MOV.U32 R17, RZ, RZ, R7 ;  /* 0x000000ffff11b224 */ /* 0x000fe200078e0007 */
[----:B------:R-:W-:-:S04]  /*0570*/  ISETP.GE.U32.AND P1, PT, R8, 0x2, PT ;  /* 0x000000020800780c */ /* 0x000fc80003f26070 */
[----:B------:R-:W-:Y:S01]  /*0580*/  SEL R19, R19, 0x2, P1 ;  /* 0x0000000213137807 */ /* 0x000fe20000800000 */
[----:B------:R0:W3:Y:S01]  /*0590*/  @!UP1 SYNCS.EXCH.64 URZ, [UR6+0x58], UR4 ;  /* 0x00005804063f95b2 */ /* 0x0000e20008000100 */
[----:B------:R-:W-:Y:S01]  /*05a0*/  NOP ;  /* 0x0000000000007918 */ /* 0x000fe20000000000 */
[----:B---34-:R-:W-:Y:S06]  /*05b0*/  BAR.SYNC.DEFER_BLOCKING 0x0 ;  /* 0x0000000000007b1d */ /* 0x018fec0000010000 */
[----:B------:R-:W-:Y:S05]  /*05c0*/  @!P2 BRA `(.L_x_3) ;  /* 0x000000800030a947 */ /* 0x000fea0003800000 */
[----:B------:R-:W-:-:S13]  /*05d0*/  ISETP.GT.U32.AND P0, PT, R8, 0x1, PT ;  /* 0x000000010800780c */ /* 0x000fda0003f04070 */
[----:B0-----:R-:W-:Y:S05]  /*05e0*/  @P0 EXIT ;  /* 0x000000000000094d */ /* 0x001fea0003800000 */
[----:B------:R-:W-:Y:S01]  /*05f0*/  ULDC.64 UR4, c[0x0][0x650] ;  /* 0x0001940000047ab9 */ /* 0x000fe20000000a00 */
[----:B------:R-:W-:Y:S01]  /*0600*/  PRMT R0, RZ, 0x7610, R0 ;  /* 0x00007610ff007816 */ /* 0x000fe20000000000 */
[----:B------:R-:W-:Y:S01]  /*0610*/  IMAD.MOV.U32 R152, RZ, RZ, -0x1 ;  /* 0xffffffffff987424 */ /* 0x000fe200078e00ff */
[----:B------:R-:W-:Y:S01]  /*0620*/  ISETP.GE.U32.AND P0, PT, R16, UR4, PT ;  /* 0x0000000410007c0c */ /* 0x000fe2000bf06070 */
[----:B------:R-:W-:Y:S02]  /*0630*/  IMAD.MOV.U32 R23, RZ, RZ, -0x1 ;  /* 0xffffffffff177424 */ /* 0x000fe400078e00ff */
[----:B------:R-:W-:Y:S01]  /*0640*/  IMAD.MOV.U32 R22, RZ, RZ, -0x1 ;  /* 0xffffffffff167424 */ /* 0x000fe200078e00ff */
[----:B------:R-:W-:-:S13]  /*0650*/  ISETP.GE.U32.AND.EX P0, PT, R17, UR5, PT, P0 ;  /* 0x0000000511007c0c */ /* 0x000fda000bf06100 */
[----:B------:R-:W-:Y:S05]  /*0660*/  @P0 BRA `(.L_x_4) ;  /* 0x0000000400580947 */ /* 0x000fea0003800000 */
[----:B------:R-:W0:Y:S01]  /*0670*/  LDC.64 R14, c[0x0][0x628] ;  /* 0x00018a00ff0e7b82 */ /* 0x000e220000000a00 */
[----:B------:R-:W-:Y:S02]  /*0680*/  IMAD.MOV.U32 R6, RZ, RZ, R16 ;  /* 0x000000ffff067224 */ /* 0x000fe400078e0010 */
[----:B------:R-:W-:-:S05]  /*0690*/  IMAD.MOV.U32 R7, RZ, RZ, R17 ;  /* 0x000000ffff077224 */ /* 0x000fca00078e0011 */
[----:B------:R-:W1:Y:S08]  /*06a0*/  LDC R0, c[0x0][0x630] ;  /* 0x00018c00ff007b82 */ /* 0x000e700000000800 */
[----:B------:R-:W2:Y:S01]  /*06b0*/  LDC.64 R20, c[0x0][0x620] ;  /* 0x00018800ff147b82 */ /* 0x000ea20000000a00 */
[----:B0-----:R-:W-:-:S04]  /*06c0*/  ISETP.NE.U32.AND P0, PT, R14, RZ, PT ;  /* 0x000000ff0e00720c */ /* 0x001fc80003f05070 */
[----:B------:R-:W-:-:S13]  /*06d0*/  ISETP.NE.AND.EX P0, PT, R15, RZ, PT, P0 ;  /* 0x000000ff0f00720c */ /* 0x000fda0003f05300 */
[----:B-12---:R-:W-:Y:S05]  /*06e0*/  @!P0 BRA `(.L_x_5) ;  /* 0x0000000000288947 */ /* 0x006fea0003800000 */
[----:B------:R-:W0:Y:S02]  /*06f0*/  LDC R11, c[0x0][0x634] ;  /* 0x00018d00ff0b7b82 */ /* 0x000e240000000800 */
[----:B0-----:R-:W-:-:S05]  /*0700*/  IADD3 R11, P0, R16, R11, RZ ;  /* 0x0000000b100b7210 */ /* 0x001fca0007f1e0ff */
[----:B------:R-:W-:-:S04]  /*0710*/  IMAD.X R13, RZ, RZ, R17, P0 ;  /* 0x000000ffff0d7224 */ /* 0x000fc800000e0611 */
[----:B------:R-:W-:-:S04]  /*0720*/  IMAD.WIDE.U32 R6, R13, R14, RZ ;  /* 0x0000000e0d067225 */ /* 0x000fc800078e00ff */
[----:B------:R-:W-:-:S04]  /*0730*/  IMAD.WIDE.U32 R8, P0, R11, R15, R6 ;  /* 0x0000000f0b087225 */ /* 0x000fc80007800006 */
[----:B------:R-:W-:-:S04]  /*0740*/  IMAD.WIDE.U32 R6, R11, R14, RZ ;  /* 0x0000000e0b067225 */ /* 0x000fc800078e00ff */
[----:B------:R-:W-:Y:S01]  /*0750*/  IMAD.X R11, RZ, RZ, RZ, P0 ;  /* 0x000000ffff0b7224 */ /* 0x000fe200000e06ff */
[----:B------:R-:W-:Y:S01]  /*0760*/  IADD3 RZ, P0, R7, R8, RZ ;  /* 0x0000000807ff7210 */ /* 0x000fe20007f1e0ff */
[----:B------:R-:W-:-:S04]  /*0770*/  IMAD.MOV.U32 R10, RZ, RZ, R9 ;  /* 0x000000ffff0a7224 */ /* 0x000fc800078e0009 */
[----:B------:R-:W-:-:S08]  /*0780*/  IMAD.WIDE.U32.X R6, R13, R15, R10, P0 ;  /* 0x0000000f0d067225 */ /* 0x000fd000000e040a */
.L_x_5:
[-CC-:B------:R-:W-:Y:S01]  /*0790*/  SHF.R.U64 R25, R6, R0.reuse, R7.reuse ;  /* 0x0000000006197219 */ /* 0x180fe20000001207 */
[----:B------:R-:W0:Y:S01]  /*07a0*/  LDC R10, c[0x0][0x618] ;  /* 0x00018600ff0a7b82 */ /* 0x000e220000000800 */
[----:B------:R-:W-:Y:S01]  /*07b0*/  SHF.R.U32.HI R5, RZ, R0, R7 ;  /* 0x00000000ff057219 */ /* 0x000fe20000011607 */
[----:B------:R-:W-:Y:S01]  /*07c0*/  ULDC UR4, c[0x0][0x150] ;  /* 0x0000540000047ab9 */ /* 0x000fe20000000800 */
[----:B------:R-:W-:Y:S02]  /*07d0*/  IADD3 R9, P0, RZ, -R25, RZ ;  /* 0x80000019ff097210 */ /* 0x000fe40007f1e0ff */
[----:B------:R-:W-:-:S03]  /*07e0*/  I2FP.F32.U32 R0, R4 ;  /* 0x0000000400007245 */ /* 0x000fc60000201000 */
[----:B------:R-:W1:Y:S01]  /*07f0*/  LDC.64 R26, c[0x0][0x640] ;  /* 0x00019000ff1a7b82 */ /* 0x000e620000000a00 */
[----:B------:R-:W-:Y:S02]  /*0800*/  IMAD.X R11, RZ, RZ, ~R5, P0 ;  /* 0x000000ffff0b7224 */ /* 0x000fe400000e0e05 */
[----:B------:R-:W-:Y:S01]  /*0810*/  FMUL R0, R0, UR4 ;  /* 0x0000000400007c20 */ /* 0x000fe20008400000 */
[----:B------:R-:W-:Y:S01]  /*0820*/  IMAD.WIDE.U32 R6, R9, R20, R16 ;  /* 0x0000001409067225 */ /* 0x000fe200078e0010 */
[----:B------:R-:W-:-:S03]  /*0830*/  ULDC UR4, c[0x0][0x154] ;  /* 0x0000550000047ab9 */ /* 0x000fc60000000800 */
[----:B------:R-:W-:Y:S01]  /*0840*/  IMAD R8, R11, R20, RZ ;  /* 0x000000140b087224 */ /* 0x000fe200078e02ff */
[----:B------:R-:W2:Y:S01]  /*0850*/  LDC R5, c[0x0][0x144] ;  /* 0x00005100ff057b82 */ /* 0x000ea20000000800 */
[----:B------:R-:W3:Y:S02]  /*0860*/  F2I.U32.TRUNC.NTZ R0, R0 ;  /* 0x0000000000007305 */ /* 0x000ee4000020f000 */
[----:B------:R-:W-:-:S04]  /*0870*/  IMAD R9, R9, R21, R8 ;  /* 0x0000001509097224 */ /* 0x000fc800078e0208 */
[----:B------:R-:W-:Y:S01]  /*0880*/  IMAD.IADD R7, R7, 0x1, R9 ;  /* 0x0000000107077824 */ /* 0x000fe200078e0209 */
[----:B------:R-:W4:Y:S01]  /*0890*/  LDC R12, c[0x0][0x608] ;  /* 0x00018200ff0c7b82 */ /* 0x000f220000000800 */
[----:B------:R-:W-:-:S03]  /*08a0*/  IMAD.MOV.U32 R9, RZ, RZ, -0x1 ;  /* 0xffffffffff097424 */ /* 0x000fc600078e00ff */
[-CC-:B0-----:R-:W-:Y:S02]  /*08b0*/  SHF.R.U64 R20, R6, R10.reuse, R7.reuse ;  /* 0x0000000a06147219 */ /* 0x181fe40000001207 */
[----:B------:R-:W-:Y:S02]  /*08c0*/  I2FP.F32.U32 R6, R3 ;  /* 0x0000000300067245 */ /* 0x000fe40000201000 */
[----:B------:R-:W0:Y:S01]  /*08d0*/  LDC R24, c[0x0][0x658] ;  /* 0x00019600ff187b82 */ /* 0x000e220000000800 */
[----:B-1----:R-:W-:Y:S01]  /*08e0*/  ISETP.NE.U32.AND P0, PT, R26, RZ, PT ;  /* 0x000000ff1a00720c */ /* 0x002fe20003f05070 */
[----:B---3--:R-:W-:Y:S01]  /*08f0*/  IMAD.MOV R8, RZ, RZ, -R0 ;  /* 0x000000ffff087224 */ /* 0x008fe200078e0a00 */
[----:B------:R-:W-:Y:S01]  /*0900*/  SHF.R.U32.HI R7, RZ, R10, R7 ;  /* 0x0000000aff077219 */ /* 0x000fe20000011607 */
[----:B------:R-:W-:Y:S01]  /*0910*/  FMUL R6, R6, UR4 ;  /* 0x0000000406067c20 */ /* 0x000fe20008400000 */
[----:B------:R-:W-:-:S03]  /*0920*/  ISETP.NE.AND.EX P0, PT, R27, RZ, PT, P0 ;  /* 0x000000ff1b00720c */ /* 0x000fc60003f05300 */
[----:B------:R-:W1:Y:S01]  /*0930*/  LDC R14, c[0x0][0x148] ;  /* 0x00005200ff0e7b82 */ /* 0x000e620000000800 */
[----:B--2---:R-:W-:-:S07]  /*0940*/  IMAD R0, R5, R8, R4 ;  /* 0x0000000805007224 */ /* 0x004fce00078e0204 */
[----:B------:R-:W2:Y:S01]  /*0950*/  LDC R22, c[0x0][0x600] ;  /* 0x00018000ff167b82 */ /* 0x000ea20000000800 */
[-CC-:B----4-:R-:W-:Y:S02]  /*0960*/  SHF.R.U64 R28, R20, R12.reuse, R7.reuse ;  /* 0x0000000c141c7219 */ /* 0x190fe40000001207 */
[----:B------:R-:W-:Y:S01]  /*0970*/  SHF.R.U32.HI R5, RZ, R12, R7 ;  /* 0x0000000cff057219 */ /* 0x000fe20000011607 */
[----:B------:R-:W-:Y:S01]  /*0980*/  IMAD.MOV.U32 R7, RZ, RZ, 0x1 ;  /* 0x00000001ff077424 */ /* 0x000fe200078e00ff */
[----:B------:R3:W4:Y:S03]  /*0990*/  F2I.U32.TRUNC.NTZ R12, R6 ;  /* 0x00000006000c7305 */ /* 0x000726000020f000 */
[----:B------:R-:W1:Y:S01]  /*09a0*/  LDC R15, c[0x0][0x648] ;  /* 0x00019200ff0f7b82 */ /* 0x000e620000000800 */
[-C--:B0-----:R-:W-:Y:S02]  /*09b0*/  SHF.L.U32 R4, R9, R24.reuse, RZ ;  /* 0x0000001809047219 */ /* 0x081fe400000006ff */
[----:B------:R-:W-:-:S02]  /*09c0*/  SHF.R.U64 R30, R28, R24, R5 ;  /* 0x000000181c1e7219 */ /* 0x000fc40000001205 */
[----:B------:R-:W-:Y:S02]  /*09d0*/  LOP3.LUT R11, RZ, R4, RZ, 0x33, !PT ;  /* 0x00000004ff0b7212 */ /* 0x000fe400078e33ff */
[-C--:B------:R-:W-:Y:S01]  /*09e0*/  SHF.R.U32.HI R5, RZ, R24.reuse, R5 ;  /* 0x00000018ff057219 */ /* 0x080fe20000011605 */
[----:B------:R-:W0:Y:S01]  /*09f0*/  LDC R21, c[0x0][0x638] ;  /* 0x00018e00ff157b82 */ /* 0x000e220000000800 */
[----:B------:R-:W-:Y:S01]  /*0a00*/  SHF.L.U32 R10, R7, R24, RZ ;  /* 0x00000018070a7219 */ /* 0x000fe200000006ff */
[----:B------:R-:W-:-:S06]  /*0a10*/  IMAD.MOV.U32 R4, RZ, RZ, R30 ;  /* 0x000000ffff047224 */ /* 0x000fcc00078e001e */
[----:B------:R-:W0:Y:S01]  /*0a20*/  LDC R152, c[0x0][0x610] ;  /* 0x00018400ff987b82 */ /* 0x000e220000000800 */
[----:B---34-:R-:W-:Y:S05]  /*0a30*/  @!P0 BRA `(.L_x_6) ;  /* 0x0000000000288947 */ /* 0x018fea0003800000 */
[----:B------:R-:W3:Y:S02]  /*0a40*/  LDC R9, c[0x0][0x64c] ;  /* 0x00019300ff097b82 */ /* 0x000ee40000000800 */
[----:B---3--:R-:W-:-:S05]  /*0a50*/  IADD3 R9, P0, R30, R9, RZ ;  /* 0x000000091e097210 */ /* 0x008fca0007f1e0ff */
        /* <DEDUP_REMOVED lines=8> */
.L_x_6:
[----:B-1----:R-:W-:Y:S01]  /*0ae0*/  SHF.R.U64 R4, R4, R15, R5 ;  /* 0x0000000f04047219 */ /* 0x002fe20000001205 */
[----:B--2---:R-:W-:Y:S01]  /*0af0*/  VIADD R5, R22, 0xffffffff ;  /* 0xffffffff16057836 */ /* 0x004fe20000000000 */
[----:B------:R-:W-:Y:S01]  /*0b00*/  LOP3.LUT R11, R28, R11, RZ, 0xc0, !PT ;  /* 0x0000000b1c0b7212 */ /* 0x000fe200078ec0ff */
[----:B------:R-:W-:Y:S02]  /*0b10*/  IMAD.MOV R12, RZ, RZ, -R12 ;  /* 0x000000ffff0c7224 */ /* 0x000fe400078e0a0c */
[----:B------:R-:W-:Y:S01]  /*0b20*/  IMAD.MOV R6, RZ, RZ, -R4 ;  /* 0x000000ffff067224 */ /* 0x000fe200078e0a04 */
[----:B------:R-:W-:Y:S01]  /*0b30*/  LOP3.LUT R5, R20, R5, RZ, 0xc0, !PT ;  /* 0x0000000514057212 */ /* 0x000fe200078ec0ff */
[----:B------:R-:W-:Y:S02]  /*0b40*/  @P3 IMAD R0, R14, R12, R3 ;  /* 0x0000000c0e003224 */ /* 0x000fe400078e0203 */
[----:B------:R-:W-:Y:S02]  /*0b50*/  IMAD R11, R10, R4, R11 ;  /* 0x000000040a0b7224 */ /* 0x000fe400078e020b */
[----:B0-----:R-:W-:-:S02]  /*0b60*/  IMAD R3, R6, R21, R30 ;  /* 0x0000001506037224 */ /* 0x001fc400078e021e */
[----:B------:R-:W-:Y:S02]  /*0b70*/  IMAD R152, R11, R152, R0 ;  /* 0x000000980b987224 */ /* 0x000fe400078e0200 */
[----:B------:R-:W-:Y:S02]  /*0b80*/  IMAD R3, R3, R22, R5 ;  /* 0x0000001603037224 */ /* 0x000fe400078e0205 */
[----:B------:R-:W-:Y:S02]  /*0b90*/  IMAD.MOV.U32 R0, RZ, RZ, 0x1 ;  /* 0x00000001ff007424 */ /* 0x000fe400078e00ff */
[----:B------:R-:W-:Y:S01]  /*0ba0*/  IMAD.MOV.U32 R22, RZ, RZ, R25 ;  /* 0x000000ffff167224 */ /* 0x000fe200078e0019 */
[----:B------:R-:W-:Y:S02]  /*0bb0*/  SEL R23, R3, R152, !P3 ;  /* 0x0000009803177207 */ /* 0x000fe40005800000 */
[----:B------:R-:W-:-:S07]  /*0bc0*/  SEL R152, R152, R3, !P3 ;  /* 0x0000000398987207 */ /* 0x000fce0005800000 */
.L_x_4:
[----:B------:R-:W-:-:S08]  /*0bd0*/  NOP ;  /* 0x0000000000007918 */ /* 0x000fd00000000000 */
[----:B------:R-:W0:Y:S02]  /*0be0*/  USETMAXREG.TRY_ALLOC.CTAPOOL UP0, 0xe8 ;  /* 0x000000e8000079c8 */ /* 0x000e240008000600 */
[----:B0-----:R-:W-:-:S13]  /*0bf0*/  PLOP3.LUT P0, PT, PT, PT, UP0, 0x80, 0x0 ;  /* 0x000000000000781c */ /* 0x001fda0003f0f008 */
[----:B------:R-:W-:Y:S05]  /*0c00*/  @!P0 BRA `(.L_x_4) ;  /* 0xfffffffc00f08947 */ /* 0x000fea000383ffff */
[----:B------:R-:W-:Y:S01]  /*0c10*/  ULDC.64 UR4, c[0x0][0x598] ;  /* 0x0001660000047ab9 */ /* 0x000fe20000000a00 */
[----:B------:R-:W-:Y:S01]  /*0c20*/  ULDC.64 UR36, c[0x0][0x208] ;  /* 0x0000820000247ab9 */ /* 0x000fe20000000a00 */
[----:B------:R-:W-:-:S04]  /*0c30*/  ISETP.NE.U32.AND P0, PT, RZ, UR4, PT ;  /* 0x00000004ff007c0c */ /* 0x000fc8000bf05070 */
[----:B------:R-:W-:-:S13]  /*0c40*/  ISETP.NE.AND.EX P0, PT, RZ, UR5, PT, P0 ;  /* 0x00000005ff007c0c */ /* 0x000fda000bf05300 */
[----:B------:R-:W-:Y:S05]  /*0c50*/  @!P0 BRA `(.L_x_7) ;  /* 0x00000000001c8947 */ /* 0x000fea0003800000 */
[----:B------:R-:W0:Y:S02]  /*0c60*/  LDC.64 R4, c[0x0][0x598] ;  /* 0x00016600ff047b82 */ /* 0x000e240000000a00 */
[----:B0-----:R-:W2:Y:S02]  /*0c70*/  LDG.E.64 R4, desc[UR36][R4.64] ;  /* 0x0000002404047981 */ /* 0x001ea4000c1e1b00 */
[----:B--2---:R-:W-:-:S04]  /*0c80*/  ISETP.NE.U32.AND P0, PT, R4, RZ, PT ;  /* 0x000000ff0400720c */ /* 0x004fc80003f05070 */
[----:B------:R-:W-:-:S13]  /*0c90*/  ISETP.NE.AND.EX P0, PT, R5, RZ, PT, P0 ;  /* 0x000000ff0500720c */ /* 0x000fda0003f05300 */
[----:B------:R-:W-:Y:S05]  /*0ca0*/  @!P0 BRA `(.L_x_7) ;  /* 0x0000000000088947 */ /* 0x000fea0003800000 */
[----:B------:R0:W5:Y:S01]  /*0cb0*/  LD.E R153, desc[UR36][R4.64] ;  /* 0x0000002404997980 */ /* 0x000162000c101900 */
[----:B------:R-:W-:Y:S05]  /*0cc0*/  BRA `(.L_x_8) ;  /* 0x0000000000247947 */ /* 0x000fea0003800000 */
.L_x_7:
[----:B------:R-:W-:Y:S02]  /*0cd0*/  ULDC.64 UR4, c[0x0][0x588] ;  /* 0x0001620000047ab9 */ /* 0x000fe40000000a00 */
[----:B------:R-:W-:-:S04]  /*0ce0*/  ISETP.NE.U32.AND P0, PT, RZ, UR4, PT ;  /* 0x00000004ff007c0c */ /* 0x000fc8000bf05070 */
[----:B------:R-:W-:-:S13]  /*0cf0*/  ISETP.NE.AND.EX P0, PT, RZ, UR5, PT, P0 ;  /* 0x00000005ff007c0c */ /* 0x000fda000bf05300 */
[----:B------:R-:W-:Y:S05]  /*0d00*/  @!P0 BRA `(.L_x_9) ;  /* 0x00000000000c8947 */ /* 0x000fea0003800000 */
[----:B------:R-:W0:Y:S02]  /*0d10*/  LDC.64 R4, c[0x0][0x588] ;  /* 0x00016200ff047b82 */ /* 0x000e240000000a00 */
[----:B0-----:R1:W5:Y:S01]  /*0d20*/  LDG.E R153, desc[UR36][R4.64] ;  /* 0x0000002404997981 */ /* 0x001362000c1e1900 */
[----:B------:R-:W-:Y:S05]  /*0d30*/  BRA `(.L_x_8) ;  /* 0x0000000000087947 */ /* 0x000fea0003800000 */
.L_x_9:
[----:B------:R-:W-:Y:S02]  /*0d40*/  ULDC UR4, c[0x0][0x580] ;  /* 0x0001600000047ab9 */ /* 0x000fe40000000800 */
[----:B------:R-:W-:-:S07]  /*0d50*/  IMAD.U32 R153, RZ, RZ, UR4 ;  /* 0x00000004ff997e24 */ /* 0x000fce000f8e00ff */
.L_x_8:
[----:B------:R-:W-:Y:S02]  /*0d60*/  ULDC.64 UR4, c[0x0][0x5a0] ;  /* 0x0001680000047ab9 */ /* 0x000fe40000000a00 */
[----:B------:R-:W-:-:S04]  /*0d70*/  ISETP.NE.U32.AND P0, PT, RZ, UR4, PT ;  /* 0x00000004ff007c0c */ /* 0x000fc8000bf05070 */
[----:B------:R-:W-:-:S13]  /*0d80*/  ISETP.NE.AND.EX P0, PT, RZ, UR5, PT, P0 ;  /* 0x00000005ff007c0c */ /* 0x000fda000bf05300 */
[----:B------:R-:W-:Y:S05]  /*0d90*/  @!P0 BRA `(.L_x_10) ;  /* 0x00000000001c8947 */ /* 0x000fea0003800000 */
[----:B01----:R-:W0:Y:S02]  /*0da0*/  LDC.64 R4, c[0x0][0x5a0] ;  /* 0x00016800ff047b82 */ /* 0x003e240000000a00 */
[----:B0-----:R-:W2:Y:S02]  /*0db0*/  LDG.E.64 R4, desc[UR36][R4.64] ;  /* 0x0000002404047981 */ /* 0x001ea4000c1e1b00 */
[----:B--2---:R-:W-:-:S04]  /*0dc0*/  ISETP.NE.U32.AND P0, PT, R4, RZ, PT ;  /* 0x000000ff0400720c */ /* 0x004fc80003f05070 */
[----:B------:R-:W-:-:S13]  /*0dd0*/  ISETP.NE.AND.EX P0, PT, R5, RZ, PT, P0 ;  /* 0x000000ff0500720c */ /* 0x000fda0003f05300 */
[----:B------:R-:W-:Y:S05]  /*0de0*/  @!P0 BRA `(.L_x_10) ;  /* 0x0000000000088947 */ /* 0x000fea0003800000 */
[----:B------:R0:W5:Y:S01]  /*0df0*/  LD.E R154, desc[UR36][R4.64] ;  /* 0x00000024049a7980 */ /* 0x000162000c101900 */
[----:B------:R-:W-:Y:S05]  /*0e00*/  BRA `(.L_x_11) ;  /* 0x0000000000247947 */ /* 0x000fea0003800000 */
.L_x_10:
[----:B------:R-:W-:Y:S02]  /*0e10*/  ULDC.64 UR4, c[0x0][0x590] ;  /* 0x0001640000047ab9 */ /* 0x000fe40000000a00 */
[----:B------:R-:W-:-:S04]  /*0e20*/  ISETP.NE.U32.AND P0, PT, RZ, UR4, PT ;  /* 0x00000004ff007c0c */ /* 0x000fc8000bf05070 */
[----:B------:R-:W-:-:S13]  /*0e30*/  ISETP.NE.AND.EX P0, PT, RZ, UR5, PT, P0 ;  /* 0x00000005ff007c0c */ /* 0x000fda000bf05300 */
[----:B------:R-:W-:Y:S05]  /*0e40*/  @!P0 BRA `(.L_x_12) ;  /* 0x00000000000c8947 */ /* 0x000fea0003800000 */
[----:B------:R-:W2:Y:S02]  /*0e50*/  LDC.64 R154, c[0x0][0x590] ;  /* 0x00016400ff9a7b82 */ /* 0x000ea40000000a00 */
[----:B--2---:R2:W5:Y:S01]  /*0e60*/  LDG.E R154, desc[UR36][R154.64] ;  /* 0x000000249a9a7981 */ /* 0x004562000c1e1900 */
[----:B------:R-:W-:Y:S05]  /*0e70*/  BRA `(.L_x_11) ;  /* 0x0000000000087947 */ /* 0x000fea0003800000 */
.L_x_12:
[----:B------:R-:W-:Y:S02]  /*0e80*/  ULDC UR4, c[0x0][0x584] ;  /* 0x0001610000047ab9 */ /* 0x000fe40000000800 */
[----:B------:R-:W-:-:S07]  /*0e90*/  IMAD.U32 R154, RZ, RZ, UR4 ;  /* 0x00000004ff9a7e24 */ /* 0x000fce000f8e00ff */
.L_x_11:
[----:B------:R-:W-:-:S13]  /*0ea0*/  LOP3.LUT P0, RZ, R0, 0xff, RZ, 0xc0, !PT ;  /* 0x000000ff00ff7812 */ /* 0x000fda000780c0ff */
[----:B------:R-:W-:Y:S05]  /*0eb0*/  @!P0 EXIT ;  /* 0x000000000000894d */ /* 0x000fea0003800000 */
[----:B------:R-:W-:Y:S01]  /*0ec0*/  ULDC UR4, c[0x0][0x28c] ;  /* 0x0000a30000047ab9 */ /* 0x000fe20000000800 */
[----:B------:R-:W-:Y:S01]  /*0ed0*/  UMOV UR38, URZ ;  /* 0x0000003f00267c82 */ /* 0x000fe20008000000 */
[----:B------:R-:W-:Y:S01]  /*0ee0*/  UIADD3 UR4, UR4, 0x7f, URZ ;  /* 0x0000007f04047890 */ /* 0x000fe2000fffe03f */
[----:B------:R-:W-:-:S03]  /*0ef0*/  UMOV UR39, URZ ;  /* 0x0000003f00277c82 */ /* 0x000fc60008000000 */
[----:B------:R-:W-:-:S04]  /*0f00*/  USHF.R.S32.HI UR5, URZ, 0x1f, UR4 ;  /* 0x0000001f3f057899 */ /* 0x000fc80008011404 */
[----:B------:R-:W-:-:S04]  /*0f10*/  ULEA.HI UR5, UR5, UR4, URZ, 0x7 ;  /* 0x0000000405057291 */ /* 0x000fc8000f8f383f */
[----:B------:R-:W-:-:S12]  /*0f20*/  USHF.R.S32.HI UR40, URZ, 0x7, UR5 ;  /* 0x000000073f287899 */ /* 0x000fd80008011405 */
.L_x_290:
[----:B------:R-:W-:Y:S01]  /*0f30*/  LOP3.LUT R0, R18, 0x80, RZ, 0xc0, !PT ;  /* 0x0000008012007812 */ /* 0x000fe200078ec0ff */
[----:B---3--:R-:W3:Y:S01]  /*0f40*/  S2UR UR7, SR_CgaCtaId ;  /* 0x00000000000779c3 */ /* 0x008ee20000008800 */
[----:B------:R-:W-:Y:S02]  /*0f50*/  UMOV UR6, 0x400 ;  /* 0x0000040000067882 */ /* 0x000fe40000000000 */
[----:B------:R-:W-:-:S06]  /*0f60*/  SHF.R.U32.HI R0, RZ, 0x7, R0 ;  /* 0x00000007ff007819 */ /* 0x000fcc0000011600 */
[----:B----4-:R-:W4:Y:S01]  /*0f70*/  SHFL.IDX PT, R0, R0, RZ, 0x1f ;  /* 0x00001fff00007589 */ /* 0x010f2200000e0000 */
[----:B---3--:R-:W-:Y:S01]  /*0f80*/  ULEA UR6, UR7, UR6, 0x18 ;  /* 0x0000000607067291 */ /* 0x008fe2000f8ec03f */
[----:B----4-:R-:W-:-:S13]  /*0f90*/  R2UR UR4, R0 ;  /* 0x00000000000472ca */ /* 0x010fda00000e0000 */
[----:B------:R-:W-:-:S04]  /*0fa0*/  ULEA.HI UR5, UR4, UR4, URZ, 0x1 ;  /* 0x0000000404057291 */ /* 0x000fc8000f8f083f */
[----:B------:R-:W-:-:S04]  /*0fb0*/  ULOP3.LUT UR5, UR5, 0x7fffe, URZ, 0xc0, !UPT ;  /* 0x0007fffe05057892 */ /* 0x000fc8000f8ec03f */
[----:B------:R-:W-:-:S03]  /*0fc0*/  UIADD3 UR5, UR4, -UR5, URZ ;  /* 0x8000000504057290 */ /* 0x000fc6000fffe03f */
[----:B------:R-:W-:Y:S01]  /*0fd0*/  ULDC UR4, c[0x0][0x28c] ;  /* 0x0000a30000047ab9 */ /* 0x000fe20000000800 */
[----:B------:R-:W-:Y:S01]  /*0fe0*/  ULEA UR5, UR5, UR6, 0xd ;  /* 0x0000000605057291 */ /* 0x000fe2000f8e683f */
[----:B------:R-:W-:-:S03]  /*0ff0*/  ISETP.LT.AND P0, PT, RZ, UR4, PT ;  /* 0x00000004ff007c0c */ /* 0x000fc6000bf01270 */
[----:B------:R-:W-:-:S04]  /*1000*/  UIADD3 UR5, UR5, 0x100, URZ ;  /* 0x0000010005057890 */ /* 0x000fc8000fffe03f */
[----:B------:R-:W-:-:S04]  /*1010*/  USHF.R.U32.HI UR5, URZ, 0x4, UR5 ;  /* 0x000000043f057899 */ /* 0x000fc80008011605 */
[----:B------:R-:W-:Y:S02]  /*1020*/  ULOP3.LUT UR41, UR5, 0x3fff, URZ, 0xc0, !UPT ;  /* 0x00003fff05297892 */ /* 0x000fe4000f8ec03f */
[----:B------:R-:W-:Y:S10]  /*1030*/  @P0 BRA `(.L_x_13) ;  /* 0x0000000000400947 */ /* 0x000ff40003800000 */
[----:B------:R-:W-:Y:S01]  /*1040*/  MOV R0, 0x0 ;  /* 0x0000000000007802 */ /* 0x000fe20000000f00 */
[----:B------:R-:W-:Y:S01]  /*1050*/  ULDC.64 UR4, c[0x4][0x68] ;  /* 0x01001a0000047ab9 */ /* 0x000fe20000000a00 */
[----:B------:R-:W-:Y:S01]  /*1060*/  ULDC.64 UR6, c[0x4][0x8] ;  /* 0x0100020000067ab9 */ /* 0x000fe20000000a00 */
[----:B01----:R-:W-:Y:S01]  /*1070*/  IMAD.U32 R4, RZ, RZ, UR4 ;  /* 0x00000004ff047e24 */ /* 0x003fe2000f8e00ff */
[----:B------:R0:W1:Y:S01]  /*1080*/  LDC.64 R14, c[0x4][R0] ;  /* 0x01000000000e7b82 */ /* 0x0000620000000a00 */
[----:B------:R-:W-:Y:S01]  /*1090*/  IMAD.U32 R5, RZ, RZ, UR5 ;  /* 0x00000005ff057e24 */ /* 0x000fe2000f8e00ff */
[----:B------:R-:W-:Y:S01]  /*10a0*/  ULDC.64 UR4, c[0x4][0x70] ;  /* 0x01001c0000047ab9 */ /* 0x000fe20000000a00 */
[----:B------:R-:W-:Y:S02]  /*10b0*/  IMAD.U32 R10, RZ, RZ, UR6 ;  /* 0x00000006ff0a7e24 */ /* 0x000fe4000f8e00ff */
[----:B------:R-:W-:Y:S02]  /*10c0*/  IMAD.U32 R6, RZ, RZ, UR4 ;  /* 0x00000004ff067e24 */ /* 0x000fe4000f8e00ff */
[----:B------:R-:W-:-:S02]  /*10d0*/  IMAD.U32 R7, RZ, RZ, UR5 ;  /* 0x00000005ff077e24 */ /* 0x000fc4000f8e00ff */
[----:B------:R-:W-:Y:S02]  /*10e0*/  IMAD.U32 R11, RZ, RZ, UR7 ;  /* 0x00000007ff0b7e24 */ /* 0x000fe4000f8e00ff */
[----:B------:R-:W-:Y:S02]  /*10f0*/  IMAD.MOV.U32 R8, RZ, RZ, 0x1e1 ;  /* 0x000001e1ff087424 */ /* 0x000fe400078e00ff */
[----:B------:R-:W-:Y:S02]  /*1100*/  IMAD.MOV.U32 R12, RZ, RZ, 0x1 ;  /* 0x00000001ff0c7424 */ /* 0x000fe400078e00ff */
[----:B0-----:R-:W-:-:S07]  /*1110*/  IMAD.MOV.U32 R13, RZ, RZ, RZ ;  /* 0x000000ffff0d7224 */ /* 0x001fce00078e00ff */
[----:B------:R-:W-:-:S07]  /*1120*/  LEPC R20, `(.L_x_13) ;  /* 0x000000001014794e */ /* 0x000fce0000000000 */
[----:B-12--5:R-:W-:Y:S05]  /*1130*/  CALL.ABS.NOINC R14 ;  /* 0x000000000e007343 */ /* 0x026fea0003c00000 */
.L_x_13:
[----:B------:R-:W-:-:S04]  /*1140*/  LOP3.LUT R0, R19, 0x1, RZ, 0xfc, !PT ;  /* 0x0000000113007812 */ /* 0x000fc800078efcff */
[----:B------:R-:W-:-:S13]  /*1150*/  ISETP.NE.AND P0, PT, R0, 0x3, PT ;  /* 0x000000030000780c */ /* 0x000fda0003f05270 */
[----:B------:R-:W-:Y:S05]  /*1160*/  @!P0 BRA `(.L_x_14) ;  /* 0x0000000000048947 */ /* 0x000fea0003800000 */
[----:B------:R-:W-:Y:S01]  /*1170*/  BPT.TRAP 0x1 ;  /* 0x000000040000795c */ /* 0x000fe20000300000 */
.L_x_14:
[----:B------:R-:W3:Y:S01]  /*1180*/  S2UR UR5, SR_CgaCtaId ;  /* 0x00000000000579c3 */ /* 0x000ee20000008800 */
[----:B------:R-:W-:Y:S01]  /*1190*/  UMOV UR4, 0x400 ;  /* 0x0000040000047882 */ /* 0x000fe20000000000 */
[----:B------:R-:W-:Y:S02]  /*11a0*/  IMAD.U32 R0, RZ, RZ, UR38 ;  /* 0x00000026ff007e24 */ /* 0x000fe4000f8e00ff */
[----:B------:R-:W-:-:S03]  /*11b0*/  IMAD.U32 R3, RZ, RZ, UR39 ;  /* 0x00000027ff037e24 */ /* 0x000fc6000f8e00ff */
[----:B------:R-:W-:Y:S01]  /*11c0*/  SHF.L.U32 R0, R0, 0x1f, RZ ;  /* 0x0000001f00007819 */ /* 0x000fe200000006ff */
[----:B---3--:R-:W-:-:S06]  /*11d0*/  ULEA UR4, UR5, UR4, 0x18 ;  /* 0x0000000405047291 */ /* 0x008fcc000f8ec03f */
[----:B------:R-:W-:-:S04]  /*11e0*/  IMAD.U32 R6, RZ, RZ, UR4 ;  /* 0x00000004ff067e24 */ /* 0x000fc8000f8e00ff */
[----:B------:R-:W-:-:S04]  /*11f0*/  IMAD R3, R3, 0x8, R6 ;  /* 0x0000000803037824 */ /* 0x000fc800078e0206 */
[----:B------:R3:W4:Y:S01]  /*1200*/  SYNCS.PHASECHK.TRANS64.TRYWAIT P1, [R3+URZ], R0 ;  /* 0x00000000030075a7 */ /* 0x000722000802017f */
[----:B------:R-:W-:Y:S05]  /*1210*/  @!P0 BRA `(.L_x_15) ;  /* 0x0000000000048947 */ /* 0x000fea0003800000 */
[----:B------:R-:W-:Y:S01]  /*1220*/  BPT.TRAP 0x1 ;  /* 0x000000040000795c */ /* 0x000fe20000300000 */
.L_x_15:
[----:B----4-:R-:W-:Y:S05]  /*1230*/  @P1 BRA `(.L_x_16) ;  /* 0x0000000000081947 */ /* 0x010fea0003800000 */
[----:B------:R-:W4:Y:S02]  /*1240*/  SYNCS.PHASECHK.TRANS64.TRYWAIT P1, [R3+URZ], R0 ;  /* 0x00000000030075a7 */ /* 0x000f24000802017f */
[----:B----4-:R-:W-:Y:S05]  /*1250*/  @!P1 BRA `(.L_x_17) ;  /* 0x00000088009c9947 */ /* 0x010fea0003800000 */
.L_x_16:
[----:B------:R-:W-:-:S04]  /*1260*/  UISETP.LT.AND UP0, UPT, UR40, 0x1, UPT ;  /* 0x000000012800788c */ /* 0x000fc8000bf01270 */
[----:B------:R-:W-:-:S06]  /*1270*/  USEL UR4, UR40, 0x1, UP0 ;  /* 0x0000000128047887 */ /* 0x000fcc0008000000 */
[----:B---34-:R-:W-:Y:S01]  /*1280*/  IMAD.U32 R0, RZ, RZ, UR4 ;  /* 0x00000004ff007e24 */ /* 0x018fe2000f8e00ff */
[----:B------:R-:W-:Y:S05]  /*1290*/  WARPSYNC.ALL ;  /* 0x0000000000007948 */ /* 0x000fea0003800000 */
[----:B------:R-:W-:-:S04]  /*12a0*/  IADD3 R0, -R0, UR40, RZ ;  /* 0x0000002800007c10 */ /* 0x000fc8000fffe1ff */
[----:B------:R-:W-:Y:S02]  /*12b0*/  ISETP.GE.AND P1, PT, R0, 0x1, PT ;  /* 0x000000010000780c */ /* 0x000fe40003f26270 */
[----:B------:R-:W-:Y:S01]  /*12c0*/  R2UR UR4, R6 ;  /* 0x00000000060472ca */ /* 0x000fe200000e0000 */
[----:B------:R-:W-:Y:S01]  /*12d0*/  WARPGROUP.ARRIVE ;  /* 0x00000000000079c5 */ /* 0x000fe20000000000 */
[----:B------:R-:W-:Y:S01]  /*12e0*/  UMOV UR9, 0x40000040 ;  /* 0x4000004000097882 */ /* 0x000fe20000000000 */
[----:B------:R-:W-:-:S10]  /*12f0*/  UMOV UR11, 0x40000040 ;  /* 0x40000040000b7882 */ /* 0x000fd40000000000 */
[----:B------:R-:W-:-:S04]  /*1300*/  UIADD3 UR4, UR4, 0x10100, URZ ;  /* 0x0001010004047890 */ /* 0x000fc8000fffe03f */
[----:B------:R-:W-:-:S04]  /*1310*/  USHF.R.U32.HI UR4, URZ, 0x4, UR4 ;  /* 0x000000043f047899 */ /* 0x000fc80008011604 */
[----:B------:R-:W-:Y:S02]  /*1320*/  ULOP3.LUT UR5, UR4, 0x3fff, URZ, 0xc0, !UPT ;  /* 0x00003fff04057892 */ /* 0x000fe4000f8ec03f */
[----:B------:R-:W-:Y:S02]  /*1330*/  ULOP3.LUT UR4, UR41, 0x10000, URZ, 0xfc, !UPT ;  /* 0x0001000029047892 */ /* 0x000fe4000f8efc3f */
[----:B------:R-:W-:Y:S02]  /*1340*/  ULOP3.LUT UR5, UR5, 0x10000, URZ, 0xfc, !UPT ;  /* 0x0001000005057892 */ /* 0x000fe4000f8efc3f */
[----:B------:R-:W-:Y:S02]  /*1350*/  ULEA UR6, UR39, UR4, 0xa ;  /* 0x0000000427067291 */ /* 0x000fe4000f8e503f */
[----:B------:R-:W-:-:S05]  /*1360*/  ULEA UR7, UR39, UR5, 0xb ;  /* 0x0000000527077291 */ /* 0x000fca000f8e583f */
[----:B------:R-:W-:Y:S02]  /*1370*/  UMOV UR8, UR6 ;  /* 0x0000000600087c82 */ /* 0x000fe40008000000 */
[----:B------:R-:W-:Y:S02]  /*1380*/  UMOV UR10, UR7 ;  /* 0x00000007000a7c82 */ /* 0x000fe40008000000 */
[----:B------:R-:W-:Y:S01]  /*1390*/  IGMMA.64x256x32.S8.S8 R24, gdesc[UR8], RZ, !UPT, gsb0 ;  /* 0x06600000081879f1 */ /* 0x000fe2000c0410ff */
[----:B------:R-:W-:Y:S02]  /*13a0*/  UIADD3 UR8, UR6, 0x2, URZ ;  /* 0x0000000206087890 */ /* 0x000fe4000fffe03f */
[----:B------:R-:W-:Y:S01]  /*13b0*/  UIADD3 UR10, UR7, 0x2, URZ ;  /* 0x00000002070a7890 */ /* 0x000fe2000fffe03f */
[----:B------:R-:W-:Y:S01]  /*13c0*/  UMOV UR9, 0x40000040 ;  /* 0x4000004000097882 */ /* 0x000fe20000000000 */
[----:B------:R-:W-:Y:S01]  /*13d0*/  UMOV UR11, 0x40000040 ;  /* 0x40000040000b7882 */ /* 0x000fe20000000000 */
[----:B------:R-:W-:-:S02]  /*13e0*/  WARPGROUP.DEPBAR.LE gsb0, 0x0 ;  /* 0x00008000000079c5 */ /* 0x000fc40000010000 */
[----:B------:R-:W-:-:S06]  /*13f0*/  WARPGROUP.ARRIVE ;  /* 0x00000000000079c5 */ /* 0x000fcc0000000000 */
[----:B------:R-:W-:Y:S01]  /*1400*/  IGMMA.64x256x32.S8.S8 R24, gdesc[UR8], R24, gsb0 ;  /* 0x06600000081879f1 */ /* 0x000fe20008041018 */
[----:B------:R-:W-:Y:S02]  /*1410*/  UIADD3 UR8, UR6, 0x4, URZ ;  /* 0x0000000406087890 */ /* 0x000fe4000fffe03f */
[----:B------:R-:W-:Y:S01]  /*1420*/  UIADD3 UR10, UR7, 0x4, URZ ;  /* 0x00000004070a7890 */ /* 0x000fe2000fffe03f */
[----:B------:R-:W-:Y:S01]  /*1430*/  UMOV UR9, 0x40000040 ;  /* 0x4000004000097882 */ /* 0x000fe20000000000 */
[----:B------:R-:W-:Y:S01]  /*1440*/  UMOV UR11, 0x40000040 ;  /* 0x40000040000b7882 */ /* 0x000fe20000000000 */
[----:B------:R-:W-:Y:S02]  /*1450*/  WARPGROUP.DEPBAR.LE gsb0, 0x0 ;  /* 0x00008000000079c5 */ /* 0x000fe40000010000 */
        /* <DEDUP_REMOVED lines=8> */
[----:B------:R-:W-:Y:S03]  /*14e0*/  IGMMA.64x256x32.S8.S8 R24, gdesc[UR8], R24, gsb0 ;  /* 0x06600000081879f1 */ /* 0x000fe60008041018 */
[----:B------:R-:W-:Y:S02]  /*14f0*/  WARPGROUP.DEPBAR.LE gsb0, 0x0 ;  /* 0x00008000000079c5 */ /* 0x000fe40000010000 */
[----:B------:R-:W-:Y:S05]  /*1500*/  @!P1 BRA `(.L_x_18) ;  /* 0x0000000400209947 */ /* 0x000fea0003800000 */
[----:B------:R-:W-:Y:S02]  /*1510*/  UIADD3 UR6, UR39, 0x1, URZ ;  /* 0x0000000127067890 */ /* 0x000fe4000fffe03f */
[----:B------:R-:W-:Y:S02]  /*1520*/  IMAD.U32 R3, RZ, RZ, UR39 ;  /* 0x00000027ff037e24 */ /* 0x000fe4000f8e00ff */
[----:B------:R-:W-:-:S04]  /*1530*/  UISETP.NE.AND UP0, UPT, UR6, 0x4, UPT ;  /* 0x000000040600788c */ /* 0x000fc8000bf05270 */
[----:B------:R-:W-:Y:S02]  /*1540*/  USEL UR7, URZ, 0x1, UP0 ;  /* 0x000000013f077887 */ /* 0x000fe40008000000 */
[----:B------:R-:W-:Y:S02]  /*1550*/  USEL UR6, UR6, URZ, UP0 ;  /* 0x0000003f06067287 */ /* 0x000fe40008000000 */
[----:B------:R-:W-:-:S06]  /*1560*/  ULOP3.LUT UR7, UR38, UR7, URZ, 0x3c, !UPT ;  /* 0x0000000726077292 */ /* 0x000fcc000f8e3c3f */
[----:B------:R-:W-:-:S07]  /*1570*/  IMAD.U32 R7, RZ, RZ, UR7 ;  /* 0x00000007ff077e24 */ /* 0x000fce000f8e00ff */
.L_x_25:
[----:B------:R-:W-:Y:S05]  /*1580*/  @!P0 BRA `(.L_x_19) ;  /* 0x0000000000048947 */ /* 0x000fea0003800000 */
[----:B------:R-:W-:Y:S01]  /*1590*/  BPT.TRAP 0x1 ;  /* 0x000000040000795c */ /* 0x000fe20000300000 */
.L_x_19:
[----:B------:R-:W3:Y:S01]  /*15a0*/  S2UR UR8, SR_CgaCtaId ;  /* 0x00000000000879c3 */ /* 0x000ee20000008800 */
[----:B------:R-:W-:Y:S01]  /*15b0*/  UMOV UR7, 0x400 ;  /* 0x0000040000077882 */ /* 0x000fe20000000000 */
[----:B01----:R-:W-:Y:S01]  /*15c0*/  IMAD.U32 R5, RZ, RZ, UR6 ;  /* 0x00000006ff057e24 */ /* 0x003fe2000f8e00ff */
[----:B------:R-:W-:Y:S01]  /*15d0*/  SHF.L.U32 R4, R7, 0x1f, RZ ;  /* 0x0000001f07047819 */ /* 0x000fe200000006ff */
[----:B---3--:R-:W-:-:S06]  /*15e0*/  ULEA UR7, UR8, UR7, 0x18 ;  /* 0x0000000708077291 */ /* 0x008fcc000f8ec03f */
[----:B------:R-:W-:-:S04]  /*15f0*/  IMAD.U32 R6, RZ, RZ, UR7 ;  /* 0x00000007ff067e24 */ /* 0x000fc8000f8e00ff */
[----:B------:R-:W-:-:S04]  /*1600*/  IMAD R5, R5, 0x8, R6 ;  /* 0x0000000805057824 */ /* 0x000fc800078e0206 */
[----:B------:R0:W1:Y:S01]  /*1610*/  SYNCS.PHASECHK.TRANS64.TRYWAIT P1, [R5+URZ], R4 ;  /* 0x00000004050075a7 */ /* 0x000062000802017f */
[----:B------:R-:W-:Y:S05]  /*1620*/  @!P0 BRA `(.L_x_20) ;  /* 0x0000000000048947 */ /* 0x000fea0003800000 */
[----:B------:R-:W-:Y:S01]  /*1630*/  BPT.TRAP 0x1 ;  /* 0x000000040000795c */ /* 0x000fe20000300000 */
.L_x_20:
[----:B-1----:R-:W-:Y:S05]  /*1640*/  @P1 BRA `(.L_x_21) ;  /* 0x0000000000081947 */ /* 0x002fea0003800000 */
[----:B------:R-:W1:Y:S02]  /*1650*/  SYNCS.PHASECHK.TRANS64.TRYWAIT P1, [R5+URZ], R4 ;  /* 0x00000004050075a7 */ /* 0x000e64000802017f */
[----:B-1----:R-:W-:Y:S05]  /*1660*/  @!P1 BRA `(.L_x_22) ;  /* 0x0000008400ac9947 */ /* 0x002fea0003800000 */
.L_x_21:
[----:B------:R-:W-:Y:S01]  /*1670*/  ULEA UR7, UR6, UR4, 0xa ;  /* 0x0000000406077291 */ /* 0x000fe2000f8e503f */
[----:B------:R-:W-:Y:S01]  /*1680*/  WARPGROUP.ARRIVE ;  /* 0x00000000000079c5 */ /* 0x000fe20000000000 */
[----:B------:R-:W-:Y:S01]  /*1690*/  ULEA UR12, UR6, UR5, 0xb ;  /* 0x00000005060c7291 */ /* 0x000fe2000f8e583f */
[----:B------:R-:W-:Y:S01]  /*16a0*/  UMOV UR9, 0x40000040 ;  /* 0x4000004000097882 */ /* 0x000fe20000000000 */
[----:B------:R-:W-:-:S03]  /*16b0*/  UMOV UR11, 0x40000040 ;  /* 0x40000040000b7882 */ /* 0x000fc60000000000 */
[----:B------:R-:W-:Y:S02]  /*16c0*/  UMOV UR8, UR7 ;  /* 0x0000000700087c82 */ /* 0x000fe40008000000 */
[----:B------:R-:W-:Y:S02]  /*16d0*/  UMOV UR10, UR12 ;  /* 0x0000000c000a7c82 */ /* 0x000fe40008000000 */
[----:B------:R-:W-:Y:S01]  /*16e0*/  IGMMA.64x256x32.S8.S8 R24, gdesc[UR8], R24, gsb0 ;  /* 0x06600000081879f1 */ /* 0x000fe20008041018 */
        /* <DEDUP_REMOVED lines=23> */
[----:B------:R-:W-:Y:S01]  /*1860*/  BPT.TRAP 0x1 ;  /* 0x000000040000795c */ /* 0x000fe20000300000 */
.L_x_23:
[----:B01----:R-:W-:Y:S01]  /*1870*/  IMAD R4, R3, 0x8, R6 ;  /* 0x0000000803047824 */ /* 0x003fe200078e0206 */
[----:B------:R-:W-:-:S03]  /*1880*/  ISETP.GT.U32.AND P1, PT, R19, 0x1, PT ;  /* 0x000000011300780c */ /* 0x000fc60003f24070 */
[----:B------:R-:W-:-:S05]  /*1890*/  VIADD R4, R4, 0x20 ;  /* 0x0000002004047836 */ /* 0x000fca0000000000 */
[----:B------:R-:W-:-:S04]  /*18a0*/  PRMT R4, RZ, 0x654, R4 ;  /* 0x00000654ff047816 */ /* 0x000fc80000000004 */
[----:B------:R0:W-:Y:S01]  /*18b0*/  SYNCS.ARRIVE.TRANS64.RED.A1T0 RZ, [R4+URZ], RZ ;  /* 0x000000ff04ff79a7 */ /* 0x0001e2000810043f */
[----:B------:R-:W-:Y:S05]  /*18c0*/  @P1 BRA `(.L_x_24) ;  /* 0x0000000000041947 */ /* 0x000fea0003800000 */
[----:B------:R-:W-:Y:S01]  /*18d0*/  BPT.TRAP 0x1 ;  /* 0x000000040000795c */ /* 0x000fe20000300000 */
.L_x_24:
[----:B------:R-:W-:Y:S01]  /*18e0*/  UIADD3 UR6, UR6, 0x1, URZ ;  /* 0x0000000106067890 */ /* 0x000fe2000fffe03f */
[C---:B------:R-:W-:Y:S01]  /*18f0*/  ISETP.GT.AND P2, PT, R0.reuse, 0x1, PT ;  /* 0x000000010000780c */ /* 0x040fe20003f44270 */
[----:B------:R-:W-:Y:S02]  /*1900*/  VIADD R3, R3, 0x1 ;  /* 0x0000000103037836 */ /* 0x000fe40000000000 */
[----:B------:R-:W-:Y:S01]  /*1910*/  UISETP.NE.AND UP0, UPT, UR6, 0x4, UPT ;  /* 0x000000040600788c */ /* 0x000fe2000bf05270 */
[----:B------:R-:W-:Y:S02]  /*1920*/  VIADD R0, R0, 0xffffffff ;  /* 0xffffffff00007836 */ /* 0x000fe40000000000 */
[C---:B------:R-:W-:Y:S01]  /*1930*/  ISETP.NE.AND P1, PT, R3.reuse, 0x4, PT ;  /* 0x000000040300780c */ /* 0x040fe20003f25270 */
[----:B------:R-:W-:Y:S02]  /*1940*/  USEL UR7, URZ, 0x1, UP0 ;  /* 0x000000013f077887 */ /* 0x000fe40008000000 */
[----:B------:R-:W-:Y:S01]  /*1950*/  USEL UR6, UR6, URZ, UP0 ;  /* 0x0000003f06067287 */ /* 0x000fe20008000000 */
[----:B------:R-:W-:-:S03]  /*1960*/  SEL R3, R3, RZ, P1 ;  /* 0x000000ff03037207 */ /* 0x000fc60000800000 */
[----:B------:R-:W-:Y:S01]  /*1970*/  LOP3.LUT R7, R7, UR7, RZ, 0x3c, !PT ;  /* 0x0000000707077c12 */ /* 0x000fe2000f8e3cff */
[----:B------:R-:W-:Y:S07]  /*1980*/  @P2 BRA `(.L_x_25) ;  /* 0xfffffff800fc2947 */ /* 0x000fee000383ffff */
.L_x_18:
[----:B------:R-:W3:Y:S02]  /*1990*/  LDC R0, c[0x0][0x28c] ;  /* 0x0000a300ff007b82 */ /* 0x000ee40000000800 */
[----:B---3--:R-:W-:-:S13]  /*19a0*/  ISETP.GE.AND P1, PT, R0, 0x1, PT ;  /* 0x000000010000780c */ /* 0x008fda0003f26270 */
[----:B------:R-:W-:Y:S05]  /*19b0*/  @!P1 BRA `(.L_x_26) ;  /* 0x0000000000389947 */ /* 0x000fea0003800000 */
[----:B------:R-:W-:Y:S05]  /*19c0*/  @!P0 BRA `(.L_x_27) ;  /* 0x0000000000048947 */ /* 0x000fea0003800000 */
[----:B------:R-:W-:Y:S01]  /*19d0*/  BPT.TRAP 0x1 ;  /* 0x000000040000795c */ /* 0x000fe20000300000 */
.L_x_27:
[----:B------:R-:W-:Y:S01]  /*19e0*/  UISETP.LT.AND UP0, UPT, UR40, 0x1, UPT ;  /* 0x000000012800788c */ /* 0x000fe2000bf01270 */
[----:B------:R-:W-:-:S03]  /*19f0*/  ISETP.GT.U32.AND P0, PT, R19, 0x1, PT ;  /* 0x000000011300780c */ /* 0x000fc60003f04070 */
[----:B------:R-:W-:-:S04]  /*1a00*/  USEL UR4, UR40, 0x1, UP0 ;  /* 0x0000000128047887 */ /* 0x000fc80008000000 */
[----:B------:R-:W-:-:S04]  /*1a10*/  UIADD3 UR4, UR39, UR40, -UR4 ;  /* 0x0000002827047290 */ /* 0x000fc8000fffe804 */
[----:B------:R-:W-:-:S04]  /*1a20*/  USHF.L.U32 UR4, UR4, 0x3, URZ ;  /* 0x0000000304047899 */ /* 0x000fc8000800063f */
[----:B------:R-:W-:-:S06]  /*1a30*/  ULOP3.LUT UR4, UR4, 0x18, URZ, 0xc0, !UPT ;  /* 0x0000001804047892 */ /* 0x000fcc000f8ec03f */
[----:B------:R-:W-:-:S05]  /*1a40*/  IMAD.U32 R3, RZ, RZ, UR4 ;  /* 0x00000004ff037e24 */ /* 0x000fca000f8e00ff */
[----:B------:R-:W-:-:S04]  /*1a50*/  IADD3 R0, R6, 0x20, R3 ;  /* 0x0000002006007810 */ /* 0x000fc80007ffe003 */
[----:B------:R-:W-:-:S04]  /*1a60*/  PRMT R0, RZ, 0x654, R0 ;  /* 0x00000654ff007816 */ /* 0x000fc80000000000 */
[----:B------:R3:W-:Y:S01]  /*1a70*/  SYNCS.ARRIVE.TRANS64.RED.A1T0 RZ, [R0+URZ], RZ ;  /* 0x000000ff00ff79a7 */ /* 0x0007e2000810043f */
[----:B------:R-:W-:Y:S05]  /*1a80*/  @P0 BRA `(.L_x_26) ;  /* 0x0000000000040947 */ /* 0x000fea0003800000 */
[----:B------:R-:W-:Y:S01]  /*1a90*/  BPT.TRAP 0x1 ;  /* 0x000000040000795c */ /* 0x000fe20000300000 */
.L_x_26:
[----:B------:R-:W4:Y:S01]  /*1aa0*/  LDC R9, c[0x0][0x288] ;  /* 0x0000a200ff097b82 */ /* 0x000f220000000800 */
[--C-:B---3--:R-:W-:Y:S01]  /*1ab0*/  SHF.R.U32.HI R0, RZ, 0x2, R18.reuse ;  /* 0x00000002ff007819 */ /* 0x108fe20000011612 */
[----:B------:R-:W-:Y:S01]  /*1ac0*/  UIADD3 UR39, UR40, UR39, URZ ;  /* 0x0000002728277290 */ /* 0x000fe2000fffe03f */
[----:B01----:R-:W-:Y:S01]  /*1ad0*/  SHF.R.U32.HI R5, RZ, 0x7, R18 ;  /* 0x00000007ff057819 */ /* 0x003fe20000011612 */
[----:B------:R-:W-:Y:S01]  /*1ae0*/  ULDC UR8, c[0x0][0x284] ;  /* 0x0000a10000087ab9 */ /* 0x000fe20000000800 */
[----:B------:R-:W-:Y:S01]  /*1af0*/  LOP3.LUT R4, R18, 0x60, RZ, 0xc0, !PT ;  /* 0x0000006012047812 */ /* 0x000fe200078ec0ff */
[----:B------:R-:W-:Y:S01]  /*1b00*/  USHF.R.U32.HI UR4, URZ, 0x2, UR39 ;  /* 0x000000023f047899 */ /* 0x000fe20008011627 */
[----:B------:R-:W-:Y:S01]  /*1b10*/  LOP3.LUT R3, R0, 0x7, RZ, 0xc0, !PT ;  /* 0x0000000700037812 */ /* 0x000fe200078ec0ff */
[----:B------:R-:W-:Y:S01]  /*1b20*/  UISETP.GT.U32.AND UP1, UPT, UR39, 0x3, UPT ;  /* 0x000000032700788c */ /* 0x000fe2000bf24070 */
[----:B------:R-:W-:Y:S01]  /*1b30*/  LOP3.LUT R0, R5, 0x1, RZ, 0xc0, !PT ;  /* 0x0000000105007812 */ /* 0x000fe200078ec0ff */
[----:B------:R-:W-:Y:S01]  /*1b40*/  ULOP3.LUT UR4, UR4, 0x1, URZ, 0xc0, !UPT ;  /* 0x0000000104047892 */ /* 0x000fe2000f8ec03f */
[----:B------:R-:W-:Y:S01]  /*1b50*/  SHF.R.U32.HI R6, RZ, 0x1, R4 ;  /* 0x00000001ff067819 */ /* 0x000fe20000011604 */
[----:B------:R-:W-:Y:S01]  /*1b60*/  IMAD.SHL.U32 R4, R18, 0x2, RZ ;  /* 0x0000000212047824 */ /* 0x000fe200078e00ff */
[----:B------:R-:W-:Y:S01]  /*1b70*/  SHF.R.S32.HI R14, RZ, 0x1f, R22 ;  /* 0x0000001fff0e7819 */ /* 0x000fe20000011416 */
[----:B------:R-:W-:Y:S01]  /*1b80*/  IMAD.SHL.U32 R8, R0, 0x40, RZ ;  /* 0x0000004000087824 */ /* 0x000fe200078e00ff */
[--C-:B------:R-:W-:Y:S01]  /*1b90*/  IADD3 R5, RZ, -R6, -R3.reuse ;  /* 0x80000006ff057210 */ /* 0x100fe20007ffe803 */
[----:B------:R-:W-:Y:S01]  /*1ba0*/  UISETP.NE.U32.AND UP0, UPT, UR4, 0x1, UPT ;  /* 0x000000010400788c */ /* 0x000fe2000bf05070 */
[----:B------:R-:W-:Y:S01]  /*1bb0*/  LOP3.LUT R4, R4, 0x6, RZ, 0xc0, !PT ;  /* 0x0000000604047812 */ /* 0x000fe200078ec0ff */
[----:B------:R-:W-:Y:S01]  /*1bc0*/  ULDC.64 UR6, c[0x0][0x5d0] ;  /* 0x0001740000067ab9 */ /* 0x000fe20000000a00 */
[----:B------:R-:W-:Y:S01]  /*1bd0*/  LOP3.LUT R3, R8, 0x40, R3, 0xe2, !PT ;  /* 0x0000004008037812 */ /* 0x000fe200078ee203 */
[----:B------:R-:W-:Y:S01]  /*1be0*/  IMAD R7, R0, -0x40, R5 ;  /* 0xffffffc000077824 */ /* 0x000fe200078e0205 */
[----:B------:R-:W-:Y:S01]  /*1bf0*/  LOP3.LUT R0, R18, 0x3, RZ, 0xc0, !PT ;  /* 0x0000000312007812 */ /* 0x000fe200078ec0ff */
[----:B------:R-:W-:Y:S01]  /*1c00*/  UISETP.LT.U32.AND UP1, UPT, UR40, 0x4, UP1 ;  /* 0x000000042800788c */ /* 0x000fe20008f21070 */
[----:B------:R-:W-:Y:S01]  /*1c10*/  PRMT R8, R4, 0x6540, R23 ;  /* 0x0000654004087816 */ /* 0x000fe20000000017 */
[----:B------:R-:W-:Y:S01]  /*1c20*/  IMAD.SHL.U32 R23, R23, 0x100, RZ ;  /* 0x0000010017177824 */ /* 0x000fe200078e00ff */
[----:B------:R-:W-:Y:S01]  /*1c30*/  UISETP.GT.U32.AND UP0, UPT, UR40, 0x3, !UP0 ;  /* 0x000000032800788c */ /* 0x000fe2000c704070 */
[----:B----4-:R-:W-:Y:S01]  /*1c40*/  IMAD R12, R0, -0x2, R9 ;  /* 0xfffffffe000c7824 */ /* 0x010fe200078e0209 */
[----:B------:R-:W-:Y:S01]  /*1c50*/  USEL UR5, URZ, 0x1, !UP1 ;  /* 0x000000013f057887 */ /* 0x000fe2000c800000 */
[----:B------:R-:W-:Y:S01]  /*1c60*/  IMAD.SHL.U32 R0, R152, 0x80, RZ ;  /* 0x0000008098007824 */ /* 0x000fe200078e00ff */
[----:B------:R-:W-:Y:S01]  /*1c70*/  ISETP.GE.AND P0, PT, R23, R9, PT ;  /* 0x000000091700720c */ /* 0x000fe20003f06270 */
[----:B------:R-:W-:Y:S01]  /*1c80*/  IMAD R5, R14, UR6, RZ ;  /* 0x000000060e057c24 */ /* 0x000fe2000f8e02ff */
[----:B------:R-:W-:Y:S01]  /*1c90*/  SHF.R.S32.HI R9, RZ, 0x1f, R8 ;  /* 0x0000001fff097819 */ /* 0x000fe20000011408 */
[----:B------:R-:W-:Y:S01]  /*1ca0*/  USEL UR4, URZ, 0x1, !UP0 ;  /* 0x000000013f047887 */ /* 0x000fe2000c000000 */
[----:B------:R-:W-:Y:S01]  /*1cb0*/  ISETP.GE.OR P0, PT, R0, UR8, P0 ;  /* 0x0000000800007c0c */ /* 0x000fe20008706670 */
[----:B------:R-:W-:Y:S01]  /*1cc0*/  IMAD.WIDE R10, R152, 0x80, RZ ;  /* 0x00000080980a7825 */ /* 0x000fe200078e02ff */
[----:B------:R-:W-:Y:S01]  /*1cd0*/  ULOP3.LUT UR39, UR39, 0x3, URZ, 0xc0, !UPT ;  /* 0x0000000327277892 */ /* 0x000fe2000f8ec03f */
[----:B------:R-:W-:Y:S01]  /*1ce0*/  IADD3 R160, -R0, UR8, R7 ;  /* 0x0000000800a07c10 */ /* 0x000fe2000fffe107 */
[----:B------:R-:W-:Y:S01]  /*1cf0*/  ULOP3.LUT UR38, UR4, UR38, UR5, 0x96, !UPT ;  /* 0x0000002604267292 */ /* 0x000fe2000f8e9605 */
[----:B------:R-:W-:Y:S01]  /*1d00*/  IMAD R13, R22, UR7, R5 ;  /* 0x00000007160d7c24 */ /* 0x000fe2000f8e0205 */
[----:B------:R-:W-:Y:S01]  /*1d10*/  LOP3.LUT R161, R10, R3, R6, 0xfe, !PT ;  /* 0x000000030aa17212 */ /* 0x000fe200078efe06 */
[----:B------:R-:W-:-:S04]  /*1d20*/  IMAD.WIDE.U32 R4, R22, UR6, R8 ;  /* 0x0000000616047c25 */ /* 0x000fc8000f8e0008 */
[----:B------:R-:W-:Y:S02]  /*1d30*/  IMAD.IADD R5, R5, 0x1, R13 ;  /* 0x0000000105057824 */ /* 0x000fe400078e020d */
[----:B------:R-:W-:Y:S02]  /*1d40*/  IMAD.IADD R0, R12, 0x1, -R23 ;  /* 0x000000010c007824 */ /* 0x000fe400078e0a17 */
[----:B------:R-:W-:Y:S01]  /*1d50*/  IMAD.MOV.U32 R152, RZ, RZ, -0x1 ;  /* 0xffffffffff987424 */ /* 0x000fe200078e00ff */
[----:B------:R-:W-:Y:S06]  /*1d60*/  @P0 BRA `(.L_x_28) ;  /* 0x0000006000a00947 */ /* 0x000fec0003800000 */
[----:B------:R-:W0:Y:S01]  /*1d70*/  LDC.64 R12, c[0x0][0x5c8] ;  /* 0x00017200ff0c7b82 */ /* 0x000e220000000a00 */
[----:B------:R-:W-:Y:S01]  /*1d80*/  ULDC.64 UR4, c[0x0][0x5c0] ;  /* 0x0001700000047ab9 */ /* 0x000fe20000000a00 */
[----:B------:R-:W-:Y:S01]  /*1d90*/  BSSY B0, `(.L_x_28) ;  /* 0x0000625000007945 */ /* 0x000fe20003800000 */
[-C--:B0-----:R-:W-:Y:S02]  /*1da0*/  IMAD R6, R11, R12.reuse, RZ ;  /* 0x0000000c0b067224 */ /* 0x081fe400078e02ff */
[----:B------:R-:W-:-:S04]  /*1db0*/  IMAD.WIDE.U32 R4, R161, R12, R4 ;  /* 0x0000000ca1047225 */ /* 0x000fc800078e0004 */
[----:B------:R-:W-:Y:S01]  /*1dc0*/  IMAD R3, R161, R13, R6 ;  /* 0x0000000da1037224 */ /* 0x000fe200078e0206 */
[----:B------:R-:W-:-:S03]  /*1dd0*/  IADD3 R4, P0, R4, UR4, RZ ;  /* 0x0000000404047c10 */ /* 0x000fc6000ff1e0ff */
[----:B------:R-:W-:Y:S01]  /*1de0*/  IMAD.IADD R3, R5, 0x1, R3 ;  /* 0x0000000105037824 */ /* 0x000fe200078e0203 */
[----:B------:R-:W-:-:S04]  /*1df0*/  LEA R6, P1, R12, R4, 0x3 ;  /* 0x000000040c067211 */ /* 0x000fc800078218ff */
[----:B------:R-:W-:Y:S02]  /*1e00*/  IADD3.X R5, R3, UR5, RZ, P0, !PT ;  /* 0x0000000503057c10 */ /* 0x000fe400087fe4ff */
[----:B-----5:R-:W-:Y:S02]  /*1e10*/  ISETP.NE.AND P0, PT, R154, RZ, PT ;  /* 0x000000ff9a00720c */ /* 0x020fe40003f05270 */
[----:B------:R-:W-:-:S11]  /*1e20*/  LEA.HI.X R7, R12, R5, R13, 0x3, P1 ;  /* 0x000000050c077211 */ /* 0x000fd600008f1c0d */
[----:B------:R-:W-:Y:S05]  /*1e30*/  @!P0 BRA `(.L_x_29) ;  /* 0x0000004800608947 */ /* 0x000fea0003800000 */
[----:B------:R-:W0:Y:S01]  /*1e40*/  LDC.64 R156, c[0x0][0x5b0] ;  /* 0x00016c00ff9c7b82 */ /* 0x000e220000000a00 */
[----:B------:R-:W-:Y:S01]  /*1e50*/  ULDC.64 UR4, c[0x0][0x5b8] ;  /* 0x00016e0000047ab9 */ /* 0x000fe20000000a00 */
[----:B------:R-:W-:Y:S01]  /*1e60*/  ISETP.GE.AND P1, PT, R160, 0x1, PT ;  /* 0x00000001a000780c */ /* 0x000fe20003f26270 */
[----:B------:R-:W-:Y:S01]  /*1e70*/  IMAD R3, R14, UR4, RZ ;  /* 0x000000040e037c24 */ /* 0x000fe2000f8e02ff */
[----:B------:R-:W-:Y:S01]  /*1e80*/  BSSY B1, `(.L_x_30) ;  /* 0x000000e000017945 */ /* 0x000fe20003800000 */
[----:B------:R-:W-:Y:S01]  /*1e90*/  IMAD.WIDE.U32 R20, R22, UR4, R8 ;  /* 0x0000000416147c25 */ /* 0x000fe2000f8e0008 */
[----:B------:R-:W-:Y:S02]  /*1ea0*/  ISETP.LT.OR P5, PT, R0, 0x1, !P1 ;  /* 0x000000010000780c */ /* 0x000fe40004fa1670 */
[----:B------:R-:W1:Y:S01]  /*1eb0*/  LDC.64 R158, c[0x0][0x5a8] ;  /* 0x00016a00ff9e7b82 */ /* 0x000e620000000a00 */
[----:B------:R-:W-:Y:S02]  /*1ec0*/  IMAD R3, R22, UR5, R3 ;  /* 0x0000000516037c24 */ /* 0x000fe4000f8e0203 */
[----:B------:R-:W-:-:S02]  /*1ed0*/  IMAD.MOV.U32 R14, RZ, RZ, R20 ;  /* 0x000000ffff0e7224 */ /* 0x000fc400078e0014 */
[----:B------:R-:W-:Y:S02]  /*1ee0*/  IMAD.IADD R15, R21, 0x1, R3 ;  /* 0x00000001150f7824 */ /* 0x000fe400078e0203 */
[-C--:B0-----:R-:W-:Y:S02]  /*1ef0*/  IMAD R10, R11, R156.reuse, RZ ;  /* 0x0000009c0b0a7224 */ /* 0x081fe400078e02ff */
[----:B------:R-:W-:-:S04]  /*1f00*/  IMAD.WIDE.U32 R8, R161, R156, R14 ;  /* 0x0000009ca1087225 */ /* 0x000fc800078e000e */
[----:B------:R-:W-:Y:S01]  /*1f10*/  IMAD R13, R161, R157, R10 ;  /* 0x0000009da10d7224 */ /* 0x000fe200078e020a */
[----:B-1----:R-:W-:-:S04]  /*1f20*/  IADD3 R8, P0, R8, R158, RZ ;  /* 0x0000009e08087210 */ /* 0x002fc80007f1e0ff */
[----:B------:R-:W-:Y:S01]  /*1f30*/  IADD3.X R9, R159, R9, R13, P0, !PT ;  /* 0x000000099f097210 */ /* 0x000fe200007fe40d */
[----:B------:R-:W-:Y:S08]  /*1f40*/  @P5 BRA `(.L_x_31) ;  /* 0x0000000000045947 */ /* 0x000ff00003800000 */
[----:B--2---:R0:W5:Y:S02]  /*1f50*/  LDG.E.U8 R155, desc[UR36][R8.64] ;  /* 0x00000024089b7981 */ /* 0x004164000c1e1100 */
.L_x_31:
[----:B------:R-:W-:Y:S05]  /*1f60*/  BSYNC B1 ;  /* 0x0000000000017941 */ /* 0x000fea0003800000 */
.L_x_30:
[----:B-----5:R-:W-:Y:S01]  /*1f70*/  LOP3.LUT R3, R155, 0xffff, RZ, 0xc0, !PT ;  /* 0x0000ffff9b037812 */ /* 0x020fe200078ec0ff */
[----:B------:R-:W-:Y:S01]  /*1f80*/  IMAD.SHL.U32 R10, R156, 0x8, RZ ;  /* 0x000000089c0a7824 */ /* 0x000fe200078e00ff */
[----:B------:R-:W-:Y:S01]  /*1f90*/  ISETP.LT.OR P2, PT, R0, 0x2, !P1 ;  /* 0x000000020000780c */ /* 0x000fe20004f41670 */
[----:B------:R-:W-:Y:S01]  /*1fa0*/  BSSY B1, `(.L_x_32) ;  /* 0x000000e000017945 */ /* 0x000fe20003800000 */
[----:B------:R-:W-:Y:S02]  /*1fb0*/  PRMT R3, R3, 0x8880, RZ ;  /* 0x0000888003037816 */ /* 0x000fe400000000ff */
[----:B------:R-:W-:Y:S02]  /*1fc0*/  SHF.L.U64.HI R11, R156, 0x3, R157 ;  /* 0x000000039c0b7819 */ /* 0x000fe4000001029d */
[----:B------:R-:W-:Y:S01]  /*1fd0*/  ISETP.GE.AND P0, PT, R160, 0x9, PT ;  /* 0x00000009a000780c */ /* 0x000fe20003f06270 */
[----:B------:R-:W-:Y:S02]  /*1fe0*/  IMAD R12, R3, R154, RZ ;  /* 0x0000009a030c7224 */ /* 0x000fe400078e02ff */
[----:B------:R-:W-:-:S04]  /*1ff0*/  IMAD.WIDE.U32 R10, R161, R156, R10 ;  /* 0x0000009ca10a7225 */ /* 0x000fc800078e000a */
[----:B------:R-:W-:Y:S01]  /*2000*/  @!P5 IMAD R3, R24, R153, R12 ;  /* 0x000000991803d224 */ /* 0x000fe200078e020c */
[----:B------:R-:W-:Y:S01]  /*2010*/  IADD3 R10, P3, P4, R20, R158, R10 ;  /* 0x0000009e140a7210 */ /* 0x000fe20007c7e00a */
[----:B------:R-:W-:-:S03]  /*2020*/  IMAD.IADD R13, R13, 0x1, R11 ;  /* 0x000000010d0d7824 */ /* 0x000fc600078e020b */
[----:B------:R1:W-:Y:S01]  /*2030*/  @!P5 STG.E.U8 desc[UR36][R4.64], R3 ;  /* 0x000000030400d986 */ /* 0x0003e2000c101124 */
[----:B------:R-:W-:Y:S08]  /*2040*/  @P2 BRA `(.L_x_33) ;  /* 0x00000000000c2947 */ /* 0x000ff00003800000 */
[----:B--2---:R-:W1:Y:S02]  /*2050*/  LDG.E.U8 R155, desc[UR36][R8.64+0x1] ;  /* 0x00000124089b7981 */ /* 0x004e64000c1e1100 */
[----:B-1----:R-:W-:-:S05]  /*2060*/  PRMT R3, R155, 0x8880, RZ ;  /* 0x000088809b037816 */ /* 0x002fca00000000ff */
[----:B------:R-:W-:-:S07]  /*2070*/  IMAD R12, R3, R154, RZ ;  /* 0x0000009a030c7224 */ /* 0x000fce00078e02ff */
.L_x_33:
[----:B------:R-:W-:Y:S05]  /*2080*/  BSYNC B1 ;  /* 0x0000000000017941 */ /* 0x000fea0003800000 */
.L_x_32:
[C---:B------:R-:W-:Y:S01]  /*2090*/  ISETP.LT.OR P5, PT, R0.reuse, 0x1, !P0 ;  /* 0x000000010000780c */ /* 0x040fe200047a1670 */
[----:B------:R-:W-:Y:S01]  /*20a0*/  @!P2 IMAD R25, R25, R153, R12 ;  /* 0x000000991919a224 */ /* 0x000fe200078e020c */
[----:B------:R-:W-:Y:S01]  /*20b0*/  BSSY B1, `(.L_x_34) ;  /* 0x000000a000017945 */ /* 0x000fe20003800000 */
[----:B------:R-:W-:Y:S02]  /*20c0*/  IADD3.X R11, R15, R159, R13, P3, P4 ;  /* 0x0000009f0f0b7210 */ /* 0x000fe40001fe840d */
[C---:B------:R-:W-:Y:S01]  /*20d0*/  ISETP.LT.OR P3, PT, R0.reuse, 0x2, !P0 ;  /* 0x000000020000780c */ /* 0x040fe20004761670 */
[----:B------:R3:W-:Y:S01]  /*20e0*/  @!P2 STG.E.U8 desc[UR36][R4.64+0x1], R25 ;  /* 0x000001190400a986 */ /* 0x0007e2000c101124 */
[C---:B------:R-:W-:Y:S02]  /*20f0*/  ISETP.LT.OR P4, PT, R0.reuse, 0x9, !P1 ;  /* 0x000000090000780c */ /* 0x040fe40004f81670 */
[----:B------:R-:W-:-:S04]  /*2100*/  ISETP.LT.OR P2, PT, R0, 0xa, !P1 ;  /* 0x0000000a0000780c */ /* 0x000fc80004f41670 */
[----:B------:R-:W-:Y:S09]  /*2110*/  @P5 BRA `(.L_x_35) ;  /* 0x00000000000c5947 */ /* 0x000ff20003800000 */
[----:B--2---:R-:W1:Y:S02]  /*2120*/  LDG.E.U8 R155, desc[UR36][R10.64] ;  /* 0x000000240a9b7981 */ /* 0x004e64000c1e1100 */
[----:B-1----:R-:W-:-:S05]  /*2130*/  PRMT R3, R155, 0x8880, RZ ;  /* 0x000088809b037816 */ /* 0x002fca00000000ff */
[----:B------:R-:W-:-:S07]  /*2140*/  IMAD R12, R3, R154, RZ ;  /* 0x0000009a030c7224 */ /* 0x000fce00078e02ff */
.L_x_35:
[----:B------:R-:W-:Y:S05]  /*2150*/  BSYNC B1 ;  /* 0x0000000000017941 */ /* 0x000fea0003800000 */
.L_x_34:
[----:B-1----:R-:W-:Y:S01]  /*2160*/  @!P5 IMAD R3, R26, R153, R12 ;  /* 0x000000991a03d224 */ /* 0x002fe200078e020c */
[----:B------:R-:W-:Y:S04]  /*2170*/  BSSY B1, `(.L_x_36) ;  /* 0x0000006000017945 */ /* 0x000fe80003800000 */
[----:B------:R1:W-:Y:S01]  /*2180*/  @!P5 STG.E.U8 desc[UR36][R6.64], R3 ;  /* 0x000000030600d986 */ /* 0x0003e2000c101124 */
[----:B------:R-:W-:Y:S05]  /*2190*/  @P3 BRA `(.L_x_37) ;  /* 0x00000000000c3947 */ /* 0x000fea0003800000 */
[----:B--2---:R-:W1:Y:S02]  /*21a0*/  LDG.E.U8 R155, desc[UR36][R10.64+0x1] ;  /* 0x000001240a9b7981 */ /* 0x004e64000c1e1100 */
[----:B-1----:R-:W-:-:S05]  /*21b0*/  PRMT R3, R155, 0x8880, RZ ;  /* 0x000088809b037816 */ /* 0x002fca00000000ff */
[----:B------:R-:W-:-:S07]  /*21c0*/  IMAD R12, R3, R154, RZ ;  /* 0x0000009a030c7224 */ /* 0x000fce00078e02ff */
.L_x_37:
[----:B------:R-:W-:Y:S05]  /*21d0*/  BSYNC B1 ;  /* 0x0000000000017941 */ /* 0x000fea0003800000 */
.L_x_36:
[----:B------:R-:W-:Y:S01]  /*21e0*/  @!P3 IMAD R27, R27, R153, R12 ;  /* 0x000000991b1bb224 */ /* 0x000fe200078e020c */
[----:B------:R-:W-:Y:S04]  /*21f0*/  BSSY B1, `(.L_x_38) ;  /* 0x0000006000017945 */ /* 0x000fe80003800000 */
[----:B------:R4:W-:Y:S01]  /*2200*/  @!P3 STG.E.U8 desc[UR36][R6.64+0x1], R27 ;  /* 0x0000011b0600b986 */ /* 0x0009e2000c101124 */
[----:B------:R-:W-:Y:S05]  /*2210*/  @P4 BRA `(.L_x_39) ;  /* 0x00000000000c4947 */ /* 0x000fea0003800000 */
[----:B--2---:R-:W1:Y:S02]  /*2220*/  LDG.E.U8 R155, desc[UR36][R8.64+0x8] ;  /* 0x00000824089b7981 */ /* 0x004e64000c1e1100 */
[----:B-1----:R-:W-:-:S05]  /*2230*/  PRMT R3, R155, 0x8880, RZ ;  /* 0x000088809b037816 */ /* 0x002fca00000000ff */
[----:B------:R-:W-:-:S07]  /*2240*/  IMAD R12, R3, R154, RZ ;  /* 0x0000009a030c7224 */ /* 0x000fce00078e02ff */
.L_x_39:
[----:B------:R-:W-:Y:S05]  /*2250*/  BSYNC B1 ;  /* 0x0000000000017941 */ /* 0x000fea0003800000 */
.L_x_38:
[----:B-1----:R-:W-:Y:S01]  /*2260*/  @!P4 IMAD R3, R28, R153, R12 ;  /* 0x000000991c03c224 */ /* 0x002fe200078e020c */
[----:B------:R-:W-:Y:S04]  /*2270*/  BSSY B1, `(.L_x_40) ;  /* 0x0000006000017945 */ /* 0x000fe80003800000 */
[----:B------:R1:W-:Y:S01]  /*2280*/  @!P4 STG.E.U8 desc[UR36][R4.64+0x8], R3 ;  /* 0x000008030400c986 */ /* 0x0003e2000c101124 */
[----:B------:R-:W-:Y:S05]  /*2290*/  @P2 BRA `(.L_x_41) ;  /* 0x00000000000c2947 */ /* 0x000fea0003800000 */
[----:B--2---:R-:W1:Y:S02]  /*22a0*/  LDG.E.U8 R155, desc[UR36][R8.64+0x9] ;  /* 0x00000924089b7981 */ /* 0x004e64000c1e1100 */
[----:B-1----:R-:W-:-:S05]  /*22b0*/  PRMT R3, R155, 0x8880, RZ ;  /* 0x000088809b037816 */ /* 0x002fca00000000ff */
[----:B------:R-:W-:-:S07]  /*22c0*/  IMAD R12, R3, R154, RZ ;  /* 0x0000009a030c7224 */ /* 0x000fce00078e02ff */
.L_x_41:
[----:B------:R-:W-:Y:S05]  /*22d0*/  BSYNC B1 ;  /* 0x0000000000017941 */ /* 0x000fea0003800000 */
.L_x_40:
[C---:B------:R-:W-:Y:S01]  /*22e0*/  ISETP.LT.OR P4, PT, R0.reuse, 0x9, !P0 ;  /* 0x000000090000780c */ /* 0x040fe20004781670 */
[----:B------:R-:W-:Y:S01]  /*22f0*/  @!P2 IMAD R29, R29, R153, R12 ;  /* 0x000000991d1da224 */ /* 0x000fe200078e020c */
[----:B------:R-:W-:Y:S01]  /*2300*/  BSSY B1, `(.L_x_42) ;  /* 0x0000009000017945 */ /* 0x000fe20003800000 */
[C---:B------:R-:W-:Y:S02]  /*2310*/  ISETP.LT.OR P3, PT, R0.reuse, 0xa, !P0 ;  /* 0x0000000a0000780c */ /* 0x040fe40004761670 */
[C---:B------:R-:W-:Y:S01]  /*2320*/  ISETP.LT.OR P5, PT, R0.reuse, 0x11, !P1 ;  /* 0x000000110000780c */ /* 0x040fe20004fa1670 */
[----:B------:R0:W-:Y:S01]  /*2330*/  @!P2 STG.E.U8 desc[UR36][R4.64+0x9], R29 ;  /* 0x0000091d0400a986 */ /* 0x0001e2000c101124 */
[----:B------:R-:W-:-:S06]  /*2340*/  ISETP.LT.OR P2, PT, R0, 0x12, !P1 ;  /* 0x000000120000780c */ /* 0x000fcc0004f41670 */
[----:B------:R-:W-:Y:S07]  /*2350*/  @P4 BRA `(.L_x_43) ;  /* 0x00000000000c4947 */ /* 0x000fee0003800000 */
[----:B--2---:R-:W1:Y:S02]  /*2360*/  LDG.E.U8 R155, desc[UR36][R10.64+0x8] ;  /* 0x000008240a9b7981 */ /* 0x004e64000c1e1100 */
[----:B-1----:R-:W-:-:S05]  /*2370*/  PRMT R3, R155, 0x8880, RZ ;  /* 0x000088809b037816 */ /* 0x002fca00000000ff */
[----:B------:R-:W-:-:S07]  /*2380*/  IMAD R12, R3, R154, RZ ;  /* 0x0000009a030c7224 */ /* 0x000fce00078e02ff */
.L_x_43:
[----:B------:R-:W-:Y:S05]  /*2390*/  BSYNC B1 ;  /* 0x0000000000017941 */ /* 0x000fea0003800000 */
.L_x_42:
[----:B-1----:R-:W-:Y:S01]  /*23a0*/  @!P4 IMAD R3, R30, R153, R12 ;  /* 0x000000991e03c224 */ /* 0x002fe200078e020c */
[----:B------:R-:W-:Y:S04]  /*23b0*/  BSSY B1, `(.L_x_44) ;  /* 0x0000006000017945 */ /* 0x000fe80003800000 */
[----:B------:R1:W-:Y:S01]  /*23c0*/  @!P4 STG.E.U8 desc[UR36][R6.64+0x8], R3 ;  /* 0x000008030600c986 */ /* 0x0003e2000c101124 */
[----:B------:R-:W-:Y:S05]  /*23d0*/  @P3 BRA `(.L_x_45) ;  /* 0x00000000000c3947 */ /* 0x000fea0003800000 */
[----:B--2---:R-:W1:Y:S02]  /*23e0*/  LDG.E.U8 R155, desc[UR36][R10.64+0x9] ;  /* 0x000009240a9b7981 */ /* 0x004e64000c1e1100 */
[----:B-1----:R-:W-:-:S05]  /*23f0*/  PRMT R3, R155, 0x8880, RZ ;  /* 0x000088809b037816 */ /* 0x002fca00000000ff */
[----:B------:R-:W-:-:S07]  /*2400*/  IMAD R12, R3, R154, RZ ;  /* 0x0000009a030c7224 */ /* 0x000fce00078e02ff */
.L_x_45:
[----:B------:R-:W-:Y:S05]  /*2410*/  BSYNC B1 ;  /* 0x0000000000017941 */ /* 0x000fea0003800000 */
.L_x_44:
[----:B------:R-:W-:Y:S01]  /*2420*/  @!P3 IMAD R31, R31, R153, R12 ;  /* 0x000000991f1fb224 */ /* 0x000fe200078e020c */
[----:B------:R-:W-:Y:S04]  /*2430*/  BSSY B1, `(.L_x_46) ;  /* 0x0000006000017945 */ /* 0x000fe80003800000 */
[----:B------:R0:W-:Y:S01]  /*2440*/  @!P3 STG.E.U8 desc[UR36][R6.64+0x9], R31 ;  /* 0x0000091f0600b986 */ /* 0x0001e2000c101124 */
[----:B------:R-:W-:Y:S05]  /*2450*/  @P5 BRA `(.L_x_47) ;  /* 0x00000000000c5947 */ /* 0x000fea0003800000 */
[----:B--2---:R-:W1:Y:S02]  /*2460*/  LDG.E.U8 R155, desc[UR36][R8.64+0x10] ;  /* 0x00001024089b7981 */ /* 0x004e64000c1e1100 */
[----:B-1----:R-:W-:-:S05]  /*2470*/  PRMT R3, R155, 0x8880, RZ ;  /* 0x000088809b037816 */ /* 0x002fca00000000ff */
[----:B------:R-:W-:-:S07]  /*2480*/  IMAD R12, R3, R154, RZ ;  /* 0x0000009a030c7224 */ /* 0x000fce00078e02ff */
.L_x_47:
[----:B------:R-:W-:Y:S05]  /*2490*/  BSYNC B1 ;  /* 0x0000000000017941 */ /* 0x000fea0003800000 */
.L_x_46:
[----:B-1----:R-:W-:Y:S01]  /*24a0*/  @!P5 IMAD R3, R32, R153, R12 ;  /* 0x000000992003d224 */ /* 0x002fe200078e020c */
[----:B------:R-:W-:Y:S04]  /*24b0*/  BSSY B1, `(.L_x_48) ;  /* 0x0000006000017945 */ /* 0x000fe80003800000 */
[----:B------:R1:W-:Y:S01]  /*24c0*/  @!P5 STG.E.U8 desc[UR36][R4.64+0x10], R3 ;  /* 0x000010030400d986 */ /* 0x0003e2000c101124 */
[----:B------:R-:W-:Y:S05]  /*24d0*/  @P2 BRA `(.L_x_49) ;  /* 0x00000000000c2947 */ /* 0x000fea0003800000 */
[----:B--2---:R-:W1:Y:S02]  /*24e0*/  LDG.E.U8 R155, desc[UR36][R8.64+0x11] ;  /* 0x00001124089b7981 */ /* 0x004e64000c1e1100 */
[----:B-1----:R-:W-:-:S05]  /*24f0*/  PRMT R3, R155, 0x8880, RZ ;  /* 0x000088809b037816 */ /* 0x002fca00000000ff */
[----:B------:R-:W-:-:S07]  /*2500*/  IMAD R12, R3, R154, RZ ;  /* 0x0000009a030c7224 */ /* 0x000fce00078e02ff */
.L_x_49:
[----:B------:R-:W-:Y:S05]  /*2510*/  BSYNC B1 ;  /* 0x0000000000017941 */ /* 0x000fea0003800000 */
.L_x_48:
        /* <DEDUP_REMOVED lines=11> */
.L_x_51:
[----:B------:R-:W-:Y:S05]  /*25d0*/  BSYNC B1 ;  /* 0x0000000000017941 */ /* 0x000fea0003800000 */
.L_x_50:
[----:B-1----:R-:W-:Y:S01]  /*25e0*/  @!P4 IMAD R3, R34, R153, R12 ;  /* 0x000000992203c224 */ /* 0x002fe200078e020c */
[----:B------:R-:W-:Y:S04]  /*25f0*/  BSSY B1, `(.L_x_52) ;  /* 0x0000006000017945 */ /* 0x000fe80003800000 */
[----:B------:R1:W-:Y:S01]  /*2600*/  @!P4 STG.E.U8 desc[UR36][R6.64+0x10], R3 ;  /* 0x000010030600c986 */ /* 0x0003e2000c101124 */
[----:B------:R-:W-:Y:S05]  /*2610*/  @P3 BRA `(.L_x_53) ;  /* 0x00000000000c3947 */ /* 0x000fea0003800000 */
[----:B--2---:R-:W1:Y:S02]  /*2620*/  LDG.E.U8 R155, desc[UR36][R10.64+0x11] ;  /* 0x000011240a9b7981 */ /* 0x004e64000c1e1100 */
[----:B-1----:R-:W-:-:S05]  /*2630*/  PRMT R3, R155, 0x8880, RZ ;  /* 0x000088809b037816 */ /* 0x002fca00000000ff */
[----:B------:R-:W-:-:S07]  /*2640*/  IMAD R12, R3, R154, RZ ;  /* 0x0000009a030c7224 */ /* 0x000fce00078e02ff */
.L_x_53:
[----:B------:R-:W-:Y:S05]  /*2650*/  BSYNC B1 ;  /* 0x0000000000017941 */ /* 0x000fea0003800000 */
.L_x_52:
[----:B------:R-:W-:Y:S01]  /*2660*/  @!P3 IMAD R35, R35, R153, R12 ;  /* 0x000000992323b224 */ /* 0x000fe200078e020c */
[----:B------:R-:W-:Y:S04]  /*2670*/  BSSY B1, `(.L_x_54) ;  /* 0x0000006000017945 */ /* 0x000fe80003800000 */
[----:B------:R0:W-:Y:S01]  /*2680*/  @!P3 STG.E.U8 desc[UR36][R6.64+0x11], R35 ;  /* 0x000011230600b986 */ /* 0x0001e2000c101124 */
[----:B------:R-:W-:Y:S05]  /*2690*/  @P5 BRA `(.L_x_55) ;  /* 0x00000000000c5947 */ /* 0x000fea0003800000 */
[----:B--2---:R-:W1:Y:S02]  /*26a0*/  LDG.E.U8 R155, desc[UR36][R8.64+0x18] ;  /* 0x00001824089b7981 */ /* 0x004e64000c1e1100 */
[----:B-1----:R-:W-:-:S05]  /*26b0*/  PRMT R3, R155, 0x8880, RZ ;  /* 0x000088809b037816 */ /* 0x002fca00000000ff */
[----:B------:R-:W-:-:S07]  /*26c0*/  IMAD R12, R3, R154, RZ ;  /* 0x0000009a030c7224 */ /* 0x000fce00078e02ff */
.L_x_55:
[----:B------:R-:W-:Y:S05]  /*26d0*/  BSYNC B1 ;  /* 0x0000000000017941 */ /* 0x000fea0003800000 */
.L_x_54:
[----:B-1----:R-:W-:Y:S01]  /*26e0*/  @!P5 IMAD R3, R36, R153, R12 ;  /* 0x000000992403d224 */ /* 0x002fe200078e020c */
[----:B------:R-:W-:Y:S04]  /*26f0*/  BSSY B1, `(.L_x_56) ;  /* 0x0000006000017945 */ /* 0x000fe80003800000 */
[----:B------:R1:W-:Y:S01]  /*2700*/  @!P5 STG.E.U8 desc[UR36][R4.64+0x18], R3 ;  /* 0x000018030400d986 */ /* 0x0003e2000c101124 */
[----:B------:R-:W-:Y:S05]  /*2710*/  @P2 BRA `(.L_x_57) ;  /* 0x00000000000c2947 */ /* 0x000fea0003800000 */
[----:B--2---:R-:W1:Y:S02]  /*2720*/  LDG.E.U8 R155, desc[UR36][R8.64+0x19] ;  /* 0x00001924089b7981 */ /* 0x004e64000c1e1100 */
[----:B-1----:R-:W-:-:S05]  /*2730*/  PRMT R3, R155, 0x8880, RZ ;  /* 0x000088809b037816 */ /* 0x002fca00000000ff */
[----:B------:R-:W-:-:S07]  /*2740*/  IMAD R12, R3, R154, RZ ;  /* 0x0000009a030c7224 */ /* 0x000fce00078e02ff */
.L_x_57:
[----:B------:R-:W-:Y:S05]  /*2750*/  BSYNC B1 ;  /* 0x0000000000017941 */ /* 0x000fea0003800000 */
.L_x_56:
        /* <DEDUP_REMOVED lines=11> */
.L_x_59:
[----:B------:R-:W-:Y:S05]  /*2810*/  BSYNC B1 ;  /* 0x0000000000017941 */ /* 0x000fea0003800000 */
.L_x_58:
[----:B-1----:R-:W-:Y:S01]  /*2820*/  @!P4 IMAD R3, R38, R153, R12 ;  /* 0x000000992603c224 */ /* 0x002fe200078e020c */
[----:B------:R-:W-:Y:S04]  /*2830*/  BSSY B1, `(.L_x_60) ;  /* 0x0000006000017945 */ /* 0x000fe80003800000 */
[----:B------:R1:W-:Y:S01]  /*2840*/  @!P4 STG.E.U8 desc[UR36][R6.64+0x18], R3 ;  /* 0x000018030600c986 */ /* 0x0003e2000c101124 */
[----:B------:R-:W-:Y:S05]  /*2850*/  @P3 BRA `(.L_x_61) ;  /* 0x00000000000c3947 */ /* 0x000fea0003800000 */
[----:B--2---:R-:W1:Y:S02]  /*2860*/  LDG.E.U8 R155, desc[UR36][R10.64+0x19] ;  /* 0x000019240a9b7981 */ /* 0x004e64000c1e1100 */
[----:B-1----:R-:W-:-:S05]  /*2870*/  PRMT R3, R155, 0x8880, RZ ;  /* 0x000088809b037816 */ /* 0x002fca00000000ff */
[----:B------:R-:W-:-:S07]  /*2880*/  IMAD R12, R3, R154, RZ ;  /* 0x0000009a030c7224 */ /* 0x000fce00078e02ff */
.L_x_61:
[----:B------:R-:W-:Y:S05]  /*2890*/  BSYNC B1 ;  /* 0x0000000000017941 */ /* 0x000fea0003800000 */
.L_x_60:
[----:B------:R-:W-:Y:S01]  /*28a0*/  @!P3 IMAD R39, R39, R153, R12 ;  /* 0x000000992727b224 */ /* 0x000fe200078e020c */
[----:B------:R-:W-:Y:S04]  /*28b0*/  BSSY B1, `(.L_x_62) ;  /* 0x0000006000017945 */ /* 0x000fe80003800000 */
[----:B------:R0:W-:Y:S01]  /*28c0*/  @!P3 STG.E.U8 desc[UR36][R6.64+0x19], R39 ;  /* 0x000019270600b986 */ /* 0x0001e2000c101124 */
[----:B------:R-:W-:Y:S05]  /*28d0*/  @P5 BRA `(.L_x_63) ;  /* 0x00000000000c5947 */ /* 0x000fea0003800000 */
[----:B--2---:R-:W1:Y:S02]  /*28e0*/  LDG.E.U8 R155, desc[UR36][R8.64+0x20] ;  /* 0x00002024089b7981 */ /* 0x004e64000c1e1100 */
[----:B-1----:R-:W-:-:S05]  /*28f0*/  PRMT R3, R155, 0x8880, RZ ;  /* 0x000088809b037816 */ /* 0x002fca00000000ff */
[----:B------:R-:W-:-:S07]  /*2900*/  IMAD R12, R3, R154, RZ ;  /* 0x0000009a030c7224 */ /* 0x000fce00078e02ff */
.L_x_63:
[----:B------:R-:W-:Y:S05]  /*2910*/  BSYNC B1 ;  /* 0x0000000000017941 */ /* 0x000fea0003800000 */
.L_x_62:
[----:B-1----:R-:W-:Y:S01]  /*2920*/  @!P5 IMAD R3, R40, R153, R12 ;  /* 0x000000992803d224 */ /* 0x002fe200078e020c */
[----:B------:R-:W-:Y:S04]  /*2930*/  BSSY B1, `(.L_x_64) ;  /* 0x0000006000017945 */ /* 0x000fe80003800000 */
[----:B------:R1:W-:Y:S01]  /*2940*/  @!P5 STG.E.U8 desc[UR36][R4.64+0x20], R3 ;  /* 0x000020030400d986 */ /* 0x0003e2000c101124 */
[----:B------:R-:W-:Y:S05]  /*2950*/  @P2 BRA `(.L_x_65) ;  /* 0x00000000000c2947 */ /* 0x000fea0003800000 */
[----:B--2---:R-:W1:Y:S02]  /*2960*/  LDG.E.U8 R155, desc[UR36][R8.64+0x21] ;  /* 0x00002124089b7981 */ /* 0x004e64000c1e1100 */
[----:B-1----:R-:W-:-:S05]  /*2970*/  PRMT R3, R155, 0x8880, RZ ;  /* 0x000088809b037816 */ /* 0x002fca00000000ff */
[----:B------:R-:W-:-:S07]  /*2980*/  IMAD R12, R3, R154, RZ ;  /* 0x0000009a030c7224 */ /* 0x000fce00078e02ff */
.L_x_65:
[----:B------:R-:W-:Y:S05]  /*2990*/  BSYNC B1 ;  /* 0x0000000000017941 */ /* 0x000fea0003800000 */
.L_x_64:
        /* <DEDUP_REMOVED lines=11> */
.L_x_67:
[----:B------:R-:W-:Y:S05]  /*2a50*/  BSYNC B1 ;  /* 0x0000000000017941 */ /* 0x000fea0003800000 */
.L_x_66:
[----:B-1----:R-:W-:Y:S01]  /*2a60*/  @!P4 IMAD R3, R42, R153, R12 ;  /* 0x000000992a03c224 */ /* 0x002fe200078e020c */
[----:B------:R-:W-:Y:S04]  /*2a70*/  BSSY B1, `(.L_x_68) ;  /* 0x0000006000017945 */ /* 0x000fe80003800000 */
[----:B------:R1:W-:Y:S01]  /*2a80*/  @!P4 STG.E.U8 desc[UR36][R6.64+0x20], R3 ;  /* 0x000020030600c986 */ /* 0x0003e2000c101124 */
[----:B------:R-:W-:Y:S05]  /*2a90*/  @P3 BRA `(.L_x_69) ;  /* 0x00000000000c3947 */ /* 0x000fea0003800000 */
[----:B--2---:R-:W1:Y:S02]  /*2aa0*/  LDG.E.U8 R155, desc[UR36][R10.64+0x21] ;  /* 0x000021240a9b7981 */ /* 0x004e64000c1e1100 */
[----:B-1----:R-:W-:-:S05]  /*2ab0*/  PRMT R3, R155, 0x8880, RZ ;  /* 0x000088809b037816 */ /* 0x002fca00000000ff */
[----:B------:R-:W-:-:S07]  /*2ac0*/  IMAD R12, R3, R154, RZ ;  /* 0x0000009a030c7224 */ /* 0x000fce00078e02ff */
.L_x_69:
[----:B------:R-:W-:Y:S05]  /*2ad0*/  BSYNC B1 ;  /* 0x0000000000017941 */ /* 0x000fea0003800000 */
.L_x_68:
[----:B------:R-:W-:Y:S01]  /*2ae0*/  @!P3 IMAD R43, R43, R153, R12 ;  /* 0x000000992b2bb224 */ /* 0x000fe200078e020c */
[----:B------:R-:W-:Y:S04]  /*2af0*/  BSSY B1, `(.L_x_70) ;  /* 0x0000006000017945 */ /* 0x000fe80003800000 */
[----:B------:R0:W-:Y:S01]  /*2b00*/  @!P3 STG.E.U8 desc[UR36][R6.64+0x21], R43 ;  /* 0x0000212b0600b986 */ /* 0x0001e2000c101124 */
[----:B------:R-:W-:Y:S05]  /*2b10*/  @P5 BRA `(.L_x_71) ;  /* 0x00000000000c5947 */ /* 0x000fea0003800000 */
[----:B--2---:R-:W1:Y:S02]  /*2b20*/  LDG.E.U8 R155, desc[UR36][R8.64+0x28] ;  /* 0x00002824089b7981 */ /* 0x004e64000c1e1100 */
[----:B-1----:R-:W-:-:S05]  /*2b30*/  PRMT R3, R155, 0x8880, RZ ;  /* 0x000088809b037816 */ /* 0x002fca00000000ff */
[----:B------:R-:W-:-:S07]  /*2b40*/  IMAD R12, R3, R154, RZ ;  /* 0x0000009a030c7224 */ /* 0x000fce00078e02ff */
.L_x_71:
[----:B------:R-:W-:Y:S05]  /*2b50*/  BSYNC B1 ;  /* 0x0000000000017941 */ /* 0x000fea0003800000 */
.L_x_70:
[----:B-1----:R-:W-:Y:S01]  /*2b60*/  @!P5 IMAD R3, R44, R153, R12 ;  /* 0x000000992c03d224 */ /* 0x002fe200078e020c */
[----:B------:R-:W-:Y:S04]  /*2b70*/  BSSY B1, `(.L_x_72) ;  /* 0x0000006000017945 */ /* 0x000fe80003800000 */
[----:B------:R1:W-:Y:S01]  /*2b80*/  @!P5 STG.E.U8 desc[UR36][R4.64+0x28], R3 ;  /* 0x000028030400d986 */ /* 0x0003e2000c101124 */
[----:B------:R-:W-:Y:S05]  /*2b90*/  @P2 BRA `(.L_x_73) ;  /* 0x00000000000c2947 */ /* 0x000fea0003800000 */
[----:B--2---:R-:W1:Y:S02]  /*2ba0*/  LDG.E.U8 R155, desc[UR36][R8.64+0x29] ;  /* 0x00002924089b7981 */ /* 0x004e64000c1e1100 */
[----:B-1----:R-:W-:-:S05]  /*2bb0*/  PRMT R3, R155, 0x8880, RZ ;  /* 0x000088809b037816 */ /* 0x002fca00000000ff */
[----:B------:R-:W-:-:S07]  /*2bc0*/  IMAD R12, R3, R154, RZ ;  /* 0x0000009a030c7224 */ /* 0x000fce00078e02ff */
.L_x_73:
[----:B------:R-:W-:Y:S05]  /*2bd0*/  BSYNC B1 ;  /* 0x0000000000017941 */ /* 0x000fea0003800000 */
.L_x_72:
        /* <DEDUP_REMOVED lines=11> */
.L_x_75:
[----:B------:R-:W-:Y:S05]  /*2c90*/  BSYNC B1 ;  /* 0x0000000000017941 */ /* 0x000fea0003800000 */
.L_x_74:
[----:B-1----:R-:W-:Y:S01]  /*2ca0*/  @!P4 IMAD R3, R46, R153, R12 ;  /* 0x000000992e03c224 */ /* 0x002fe200078e020c */
[----:B------:R-:W-:Y:S04]  /*2cb0*/  BSSY B1, `(.L_x_76) ;  /* 0x0000006000017945 */ /* 0x000fe80003800000 */
[----:B------:R1:W-:Y:S01]  /*2cc0*/  @!P4 STG.E.U8 desc[UR36][R6.64+0x28], R3 ;  /* 0x000028030600c986 */ /* 0x0003e2000c101124 */
[----:B------:R-:W-:Y:S05]  /*2cd0*/  @P3 BRA `(.L_x_77) ;  /* 0x00000000000c3947 */ /* 0x000fea0003800000 */
[----:B--2---:R-:W1:Y:S02]  /*2ce0*/  LDG.E.U8 R155, desc[UR36][R10.64+0x29] ;  /* 0x000029240a9b7981 */ /* 0x004e64000c1e1100 */
[----:B-1----:R-:W-:-:S05]  /*2cf0*/  PRMT R3, R155, 0x8880, RZ ;  /* 0x000088809b037816 */ /* 0x002fca00000000ff */
[----:B------:R-:W-:-:S07]  /*2d00*/  IMAD R12, R3, R154, RZ ;  /* 0x0000009a030c7224 */ /* 0x000fce00078e02ff */
.L_x_77:
[----:B------:R-:W-:Y:S05]  /*2d10*/  BSYNC B1 ;  /* 0x0000000000017941 */ /* 0x000fea0003800000 */
.L_x_76:
[----:B------:R-:W-:Y:S01]  /*2d20*/  @!P3 IMAD R47, R47, R153, R12 ;  /* 0x000000992f2fb224 */ /* 0x000fe200078e020c */
[----:B------:R-:W-:Y:S04]  /*2d30*/  BSSY B1, `(.L_x_78) ;  /* 0x0000006000017945 */ /* 0x000fe80003800000 */
[----:B------:R0:W-:Y:S01]  /*2d40*/  @!P3 STG.E.U8 desc[UR36][R6.64+0x29], R47 ;  /* 0x0000292f0600b986 */ /* 0x0001e2000c101124 */
[----:B------:R-:W-:Y:S05]  /*2d50*/  @P5 BRA `(.L_x_79) ;  /* 0x00000000000c5947 */ /* 0x000fea0003800000 */
[----:B--2---:R-:W1:Y:S02]  /*2d60*/  LDG.E.U8 R155, desc[UR36][R8.64+0x30] ;  /* 0x00003024089b7981 */ /* 0x004e64000c1e1100 */
[----:B-1----:R-:W-:-:S05]  /*2d70*/  PRMT R3, R155, 0x8880, RZ ;  /* 0x000088809b037816 */ /* 0x002fca00000000ff */
[----:B------:R-:W-:-:S07]  /*2d80*/  IMAD R12, R3, R154, RZ ;  /* 0x0000009a030c7224 */ /* 0x000fce00078e02ff */
.L_x_79:
[----:B------:R-:W-:Y:S05]  /*2d90*/  BSYNC B1 ;  /* 0x0000000000017941 */ /* 0x000fea0003800000 */
.L_x_78:
[----:B-1----:R-:W-:Y:S01]  /*2da0*/  @!P5 IMAD R3, R48, R153, R12 ;  /* 0x000000993003d224 */ /* 0x002fe200078e020c */
[----:B------:R-:W-:Y:S04]  /*2db0*/  BSSY B1, `(.L_x_80) ;  /* 0x0000006000017945 */ /* 0x000fe80003800000 */
[----:B------:R1:W-:Y:S01]  /*2dc0*/  @!P5 STG.E.U8 desc[UR36][R4.64+0x30], R3 ;  /* 0x000030030400d986 */ /* 0x0003e2000c101124 */
[----:B------:R-:W-:Y:S05]  /*2dd0*/  @P2 BRA `(.L_x_81) ;  /* 0x00000000000c2947 */ /* 0x000fea0003800000 */
[----:B--2---:R-:W1:Y:S02]  /*2de0*/  LDG.E.U8 R155, desc[UR36][R8.64+0x31] ;  /* 0x00003124089b7981 */ /* 0x004e64000c1e1100 */
[----:B-1----:R-:W-:-:S05]  /*2df0*/  PRMT R3, R155, 0x8880, RZ ;  /* 0x000088809b037816 */ /* 0x002fca00000000ff */
[----:B------:R-:W-:-:S07]  /*2e00*/  IMAD R12, R3, R154, RZ ;  /* 0x0000009a030c7224 */ /* 0x000fce00078e02ff */
.L_x_81:
[----:B------:R-:W-:Y:S05]  /*2e10*/  BSYNC B1 ;  /* 0x0000000000017941 */ /* 0x000fea0003800000 */
.L_x_80:
        /* <DEDUP_REMOVED lines=11> */
.L_x_83:
[----:B------:R-:W-:Y:S05]  /*2ed0*/  BSYNC B1 ;  /* 0x0000000000017941 */ /* 0x000fea0003800000 */
.L_x_82:
[----:B-1----:R-:W-:Y:S01]  /*2ee0*/  @!P4 IMAD R3, R50, R153, R12 ;  /* 0x000000993203c224 */ /* 0x002fe200078e020c */
[----:B------:R-:W-:Y:S04]  /*2ef0*/  BSSY B1, `(.L_x_84) ;  /* 0x0000006000017945 */ /* 0x000fe80003800000 */
[----:B------:R1:W-:Y:S01]  /*2f00*/  @!P4 STG.E.U8 desc[UR36][R6.64+0x30], R3 ;  /* 0x000030030600c986 */ /* 0x0003e2000c101124 */
[----:B------:R-:W-:Y:S05]  /*2f10*/  @P3 BRA `(.L_x_85) ;  /* 0x00000000000c3947 */ /* 0x000fea0003800000 */
[----:B--2---:R-:W1:Y:S02]  /*2f20*/  LDG.E.U8 R155, desc[UR36][R10.64+0x31] ;  /* 0x000031240a9b7981 */ /* 0x004e64000c1e1100 */
[----:B-1----:R-:W-:-:S05]  /*2f30*/  PRMT R3, R155, 0x8880, RZ ;  /* 0x000088809b037816 */ /* 0x002fca00000000ff */
[----:B------:R-:W-:-:S07]  /*2f40*/  IMAD R12, R3, R154, RZ ;  /* 0x0000009a030c7224 */ /* 0x000fce00078e02ff */
.L_x_85:
[----:B------:R-:W-:Y:S05]  /*2f50*/  BSYNC B1 ;  /* 0x0000000000017941 */ /* 0x000fea0003800000 */
.L_x_84:
[----:B------:R-:W-:Y:S01]  /*2f60*/  @!P3 IMAD R51, R51, R153, R12 ;  /* 0x000000993333b224 */ /* 0x000fe200078e020c */
[----:B------:R-:W-:Y:S04]  /*2f70*/  BSSY B1, `(.L_x_86) ;  /* 0x0000006000017945 */ /* 0x000fe80003800000 */
[----:B------:R0:W-:Y:S01]  /*2f80*/  @!P3 STG.E.U8 desc[UR36][R6.64+0x31], R51 ;  /* 0x000031330600b986 */ /* 0x0001e2000c101124 */
[----:B------:R-:W-:Y:S05]  /*2f90*/  @P5 BRA `(.L_x_87) ;  /* 0x00000000000c5947 */ /* 0x000fea0003800000 */
[----:B--2---:R-:W1:Y:S02]  /*2fa0*/  LDG.E.U8 R155, desc[UR36][R8.64+0x38] ;  /* 0x00003824089b7981 */ /* 0x004e64000c1e1100 */
[----:B-1----:R-:W-:-:S05]  /*2fb0*/  PRMT R3, R155, 0x8880, RZ ;  /* 0x000088809b037816 */ /* 0x002fca00000000ff */
[----:B------:R-:W-:-:S07]  /*2fc0*/  IMAD R12, R3, R154, RZ ;  /* 0x0000009a030c7224 */ /* 0x000fce00078e02ff */
.L_x_87:
[----:B------:R-:W-:Y:S05]  /*2fd0*/  BSYNC B1 ;  /* 0x0000000000017941 */ /* 0x000fea0003800000 */
.L_x_86:
[----:B-1----:R-:W-:Y:S01]  /*2fe0*/  @!P5 IMAD R3, R52, R153, R12 ;  /* 0x000000993403d224 */ /* 0x002fe200078e020c */
[----:B------:R-:W-:Y:S04]  /*2ff0*/  BSSY B1, `(.L_x_88) ;  /* 0x0000006000017945 */ /* 0x000fe80003800000 */
[----:B------:R1:W-:Y:S01]  /*3000*/  @!P5 STG.E.U8 desc[UR36][R4.64+0x38], R3 ;  /* 0x000038030400d986 */ /* 0x0003e2000c101124 */
[----:B------:R-:W-:Y:S05]  /*3010*/  @P2 BRA `(.L_x_89) ;  /* 0x00000000000c2947 */ /* 0x000fea0003800000 */
[----:B--2---:R-:W1:Y:S02]  /*3020*/  LDG.E.U8 R155, desc[UR36][R8.64+0x39] ;  /* 0x00003924089b7981 */ /* 0x004e64000c1e1100 */
[----:B-1----:R-:W-:-:S05]  /*3030*/  PRMT R3, R155, 0x8880, RZ ;  /* 0x000088809b037816 */ /* 0x002fca00000000ff */
[----:B------:R-:W-:-:S07]  /*3040*/  IMAD R12, R3, R154, RZ ;  /* 0x0000009a030c7224 */ /* 0x000fce00078e02ff */
.L_x_89:
[----:B------:R-:W-:Y:S05]  /*3050*/  BSYNC B1 ;  /* 0x0000000000017941 */ /* 0x000fea0003800000 */
.L_x_88:
        /* <DEDUP_REMOVED lines=11> */
.L_x_91:
[----:B------:R-:W-:Y:S05]  /*3110*/  BSYNC B1 ;  /* 0x0000000000017941 */ /* 0x000fea0003800000 */
.L_x_90:
[----:B-1----:R-:W-:Y:S01]  /*3120*/  @!P4 IMAD R3, R54, R153, R12 ;  /* 0x000000993603c224 */ /* 0x002fe200078e020c */
[----:B------:R-:W-:Y:S04]  /*3130*/  BSSY B1, `(.L_x_92) ;  /* 0x0000006000017945 */ /* 0x000fe80003800000 */
[----:B------:R1:W-:Y:S01]  /*3140*/  @!P4 STG.E.U8 desc[UR36][R6.64+0x38], R3 ;  /* 0x000038030600c986 */ /* 0x0003e2000c101124 */
[----:B------:R-:W-:Y:S05]  /*3150*/  @P3 BRA `(.L_x_93) ;  /* 0x00000000000c3947 */ /* 0x000fea0003800000 */
[----:B--2---:R-:W1:Y:S02]  /*3160*/  LDG.E.U8 R155, desc[UR36][R10.64+0x39] ;  /* 0x000039240a9b7981 */ /* 0x004e64000c1e1100 */
[----:B-1----:R-:W-:-:S05]  /*3170*/  PRMT R3, R155, 0x8880, RZ ;  /* 0x000088809b037816 */ /* 0x002fca00000000ff */
[----:B------:R-:W-:-:S07]  /*3180*/  IMAD R12, R3, R154, RZ ;  /* 0x0000009a030c7224 */ /* 0x000fce00078e02ff */
.L_x_93:
[----:B------:R-:W-:Y:S05]  /*3190*/  BSYNC B1 ;  /* 0x0000000000017941 */ /* 0x000fea0003800000 */
.L_x_92:
[----:B------:R-:W-:Y:S01]  /*31a0*/  @!P3 IMAD R55, R55, R153, R12 ;  /* 0x000000993737b224 */ /* 0x000fe200078e020c */
[----:B------:R-:W-:Y:S04]  /*31b0*/  BSSY B1, `(.L_x_94) ;  /* 0x0000006000017945 */ /* 0x000fe80003800000 */
[----:B------:R0:W-:Y:S01]  /*31c0*/  @!P3 STG.E.U8 desc[UR36][R6.64+0x39], R55 ;  /* 0x000039370600b986 */ /* 0x0001e2000c101124 */
[----:B------:R-:W-:Y:S05]  /*31d0*/  @P5 BRA `(.L_x_95) ;  /* 0x00000000000c5947 */ /* 0x000fea0003800000 */
[----:B--2---:R-:W1:Y:S02]  /*31e0*/  LDG.E.U8 R155, desc[UR36][R8.64+0x40] ;  /* 0x00004024089b7981 */ /* 0x004e64000c1e1100 */
[----:B-1----:R-:W-:-:S05]  /*31f0*/  PRMT R3, R155, 0x8880, RZ ;  /* 0x000088809b037816 */ /* 0x002fca00000000ff */
[----:B------:R-:W-:-:S07]  /*3200*/  IMAD R12, R3, R154, RZ ;  /* 0x0000009a030c7224 */ /* 0x000fce00078e02ff */
.L_x_95:
[----:B------:R-:W-:Y:S05]  /*3210*/  BSYNC B1 ;  /* 0x0000000000017941 */ /* 0x000fea0003800000 */
.L_x_94:
[----:B-1----:R-:W-:Y:S01]  /*3220*/  @!P5 IMAD R3, R56, R153, R12 ;  /* 0x000000993803d224 */ /* 0x002fe200078e020c */
[----:B------:R-:W-:Y:S04]  /*3230*/  BSSY B1, `(.L_x_96) ;  /* 0x0000006000017945 */ /* 0x000fe80003800000 */
[----:B------:R1:W-:Y:S01]  /*3240*/  @!P5 STG.E.U8 desc[UR36][R4.64+0x40], R3 ;  /* 0x000040030400d986 */ /* 0x0003e2000c101124 */
[----:B------:R-:W-:Y:S05]  /*3250*/  @P2 BRA `(.L_x_97) ;  /* 0x00000000000c2947 */ /* 0x000fea0003800000 */
[----:B--2---:R-:W1:Y:S02]  /*3260*/  LDG.E.U8 R155, desc[UR36][R8.64+0x41] ;  /* 0x00004124089b7981 */ /* 0x004e64000c1e1100 */
[----:B-1----:R-:W-:-:S05]  /*3270*/  PRMT R3, R155, 0x8880, RZ ;  /* 0x000088809b037816 */ /* 0x002fca00000000ff */
[----:B------:R-:W-:-:S07]  /*3280*/  IMAD R12, R3, R154, RZ ;  /* 0x0000009a030c7224 */ /* 0x000fce00078e02ff */
.L_x_97:
[----:B------:R-:W-:Y:S05]  /*3290*/  BSYNC B1 ;  /* 0x0000000000017941 */ /* 0x000fea0003800000 */
.L_x_96:
        /* <DEDUP_REMOVED lines=11> */
.L_x_99:
[----:B------:R-:W-:Y:S05]  /*3350*/  BSYNC B1 ;  /* 0x0000000000017941 */ /* 0x000fea0003800000 */
.L_x_98:
[----:B-1----:R-:W-:Y:S01]  /*3360*/  @!P4 IMAD R3, R58, R153, R12 ;  /* 0x000000993a03c224 */ /* 0x002fe200078e020c */
[----:B------:R-:W-:Y:S04]  /*3370*/  BSSY B1, `(.L_x_100) ;  /* 0x0000006000017945 */ /* 0x000fe80003800000 */
[----:B------:R1:W-:Y:S01]  /*3380*/  @!P4 STG.E.U8 desc[UR36][R6.64+0x40], R3 ;  /* 0x000040030600c986 */ /* 0x0003e2000c101124 */
[----:B------:R-:W-:Y:S05]  /*3390*/  @P3 BRA `(.L_x_101) ;  /* 0x00000000000c3947 */ /* 0x000fea0003800000 */
[----:B--2---:R-:W1:Y:S02]  /*33a0*/  LDG.E.U8 R155, desc[UR36][R10.64+0x41] ;  /* 0x000041240a9b7981 */ /* 0x004e64000c1e1100 */
[----:B-1----:R-:W-:-:S05]  /*33b0*/  PRMT R3, R155, 0x8880, RZ ;  /* 0x000088809b037816 */ /* 0x002fca00000000ff */
[----:B------:R-:W-:-:S07]  /*33c0*/  IMAD R12, R3, R154, RZ ;  /* 0x0000009a030c7224 */ /* 0x000fce00078e02ff */
.L_x_101:
[----:B------:R-:W-:Y:S05]  /*33d0*/  BSYNC B1 ;  /* 0x0000000000017941 */ /* 0x000fea0003800000 */
.L_x_100:
[----:B------:R-:W-:Y:S01]  /*33e0*/  @!P3 IMAD R59, R59, R153, R12 ;  /* 0x000000993b3bb224 */ /* 0x000fe200078e020c */
[----:B------:R-:W-:Y:S04]  /*33f0*/  BSSY B1, `(.L_x_102) ;  /* 0x0000006000017945 */ /* 0x000fe80003800000 */
[----:B------:R0:W-:Y:S01]  /*3400*/  @!P3 STG.E.U8 desc[UR36][R6.64+0x41], R59 ;  /* 0x0000413b0600b986 */ /* 0x0001e2000c101124 */
[----:B------:R-:W-:Y:S05]  /*3410*/  @P5 BRA `(.L_x_103) ;  /* 0x00000000000c5947 */ /* 0x000fea0003800000 */
[----:B--2---:R-:W1:Y:S02]  /*3420*/  LDG.E.U8 R155, desc[UR36][R8.64+0x48] ;  /* 0x00004824089b7981 */ /* 0x004e64000c1e1100 */
[----:B-1----:R-:W-:-:S05]  /*3430*/  PRMT R3, R155, 0x8880, RZ ;  /* 0x000088809b037816 */ /* 0x002fca00000000ff */
[----:B------:R-:W-:-:S07]  /*3440*/  IMAD R12, R3, R154, RZ ;  /* 0x0000009a030c7224 */ /* 0x000fce00078e02ff */
.L_x_103:
[----:B------:R-:W-:Y:S05]  /*3450*/  BSYNC B1 ;  /* 0x0000000000017941 */ /* 0x000fea0003800000 */
.L_x_102:
[----:B-1----:R-:W-:Y:S01]  /*3460*/  @!P5 IMAD R3, R60, R153, R12 ;  /* 0x000000993c03d224 */ /* 0x002fe200078e020c */
[----:B------:R-:W-:Y:S04]  /*3470*/  BSSY B1, `(.L_x_104) ;  /* 0x0000006000017945 */ /* 0x000fe80003800000 */
[----:B------:R1:W-:Y:S01]  /*3480*/  @!P5 STG.E.U8 desc[UR36][R4.64+0x48], R3 ;  /* 0x000048030400d986 */ /* 0x0003e2000c101124 */
[----:B------:R-:W-:Y:S05]  /*3490*/  @P2 BRA `(.L_x_105) ;  /* 0x00000000000c2947 */ /* 0x000fea0003800000 */
[----:B--2---:R-:W1:Y:S02]  /*34a0*/  LDG.E.U8 R155, desc[UR36][R8.64+0x49] ;  /* 0x00004924089b7981 */ /* 0x004e64000c1e1100 */
[----:B-1----:R-:W-:-:S05]  /*34b0*/  PRMT R3, R155, 0x8880, RZ ;  /* 0x000088809b037816 */ /* 0x002fca00000000ff */
[----:B------:R-:W-:-:S07]  /*34c0*/  IMAD R12, R3, R154, RZ ;  /* 0x0000009a030c7224 */ /* 0x000fce00078e02ff */
.L_x_105:
[----:B------:R-:W-:Y:S05]  /*34d0*/  BSYNC B1 ;  /* 0x0000000000017941 */ /* 0x000fea0003800000 */
.L_x_104:
        /* <DEDUP_REMOVED lines=11> */
.L_x_107:
[----:B------:R-:W-:Y:S05]  /*3590*/  BSYNC B1 ;  /* 0x0000000000017941 */ /* 0x000fea0003800000 */
.L_x_106:
[----:B-1----:R-:W-:Y:S01]  /*35a0*/  @!P4 IMAD R3, R62, R153, R12 ;  /* 0x000000993e03c224 */ /* 0x002fe200078e020c */
[----:B------:R-:W-:Y:S04]  /*35b0*/  BSSY B1, `(.L_x_108) ;  /* 0x0000006000017945 */ /* 0x000fe80003800000 */
[----:B------:R1:W-:Y:S01]  /*35c0*/  @!P4 STG.E.U8 desc[UR36][R6.64+0x48], R3 ;  /* 0x000048030600c986 */ /* 0x0003e2000c101124 */
[----:B------:R-:W-:Y:S05]  /*35d0*/  @P3 BRA `(.L_x_109) ;  /* 0x00000000000c3947 */ /* 0x000fea0003800000 */
[----:B--2---:R-:W1:Y:S02]  /*35e0*/  LDG.E.U8 R155, desc[UR36][R10.64+0x49] ;  /* 0x000049240a9b7981 */ /* 0x004e64000c1e1100 */
[----:B-1----:R-:W-:-:S05]  /*35f0*/  PRMT R3, R155, 0x8880, RZ ;  /* 0x000088809b037816 */ /* 0x002fca00000000ff */
[----:B------:R-:W-:-:S07]  /*3600*/  IMAD R12, R3, R154, RZ ;  /* 0x0000009a030c7224 */ /* 0x000fce00078e02ff */
.L_x_109:
[----:B------:R-:W-:Y:S05]  /*3610*/  BSYNC B1 ;  /* 0x0000000000017941 */ /* 0x000fea0003800000 */
.L_x_108:
[----:B------:R-:W-:Y:S01]  /*3620*/  @!P3 IMAD R63, R63, R153, R12 ;  /* 0x000000993f3fb224 */ /* 0x000fe200078e020c */
[----:B------:R-:W-:Y:S04]  /*3630*/  BSSY B1, `(.L_x_110) ;  /* 0x0000006000017945 */ /* 0x000fe80003800000 */
[----:B------:R0:W-:Y:S01]  /*3640*/  @!P3 STG.E.U8 desc[UR36][R6.64+0x49], R63 ;  /* 0x0000493f0600b986 */ /* 0x0001e2000c101124 */
[----:B------:R-:W-:Y:S05]  /*3650*/  @P5 BRA `(.L_x_111) ;  /* 0x00000000000c5947 */ /* 0x000fea0003800000 */
[----:B--2---:R-:W1:Y:S02]  /*3660*/  LDG.E.U8 R155, desc[UR36][R8.64+0x50] ;  /* 0x00005024089b7981 */ /* 0x004e64000c1e1100 */
[----:B-1----:R-:W-:-:S05]  /*3670*/  PRMT R3, R155, 0x8880, RZ ;  /* 0x000088809b037816 */ /* 0x002fca00000000ff */
[----:B------:R-:W-:-:S07]  /*3680*/  IMAD R12, R3, R154, RZ ;  /* 0x0000009a030c7224 */ /* 0x000fce00078e02ff */
.L_x_111:
[----:B------:R-:W-:Y:S05]  /*3690*/  BSYNC B1 ;  /* 0x0000000000017941 */ /* 0x000fea0003800000 */
.L_x_110:
[----:B-1----:R-:W-:Y:S01]  /*36a0*/  @!P5 IMAD R3, R64, R153, R12 ;  /* 0x000000994003d224 */ /* 0x002fe200078e020c */
[----:B------:R-:W-:Y:S04]  /*36b0*/  BSSY B1, `(.L_x_112) ;  /* 0x0000006000017945 */ /* 0x000fe80003800000 */
[----:B------:R1:W-:Y:S01]  /*36c0*/  @!P5 STG.E.U8 desc[UR36][R4.64+0x50], R3 ;  /* 0x000050030400d986 */ /* 0x0003e2000c101124 */
[----:B------:R-:W-:Y:S05]  /*36d0*/  @P2 BRA `(.L_x_113) ;  /* 0x00000000000c2947 */ /* 0x000fea0003800000 */
[----:B--2---:R-:W1:Y:S02]  /*36e0*/  LDG.E.U8 R155, desc[UR36][R8.64+0x51] ;  /* 0x00005124089b7981 */ /* 0x004e64000c1e1100 */
[----:B-1----:R-:W-:-:S05]  /*36f0*/  PRMT R3, R155, 0x8880, RZ ;  /* 0x000088809b037816 */ /* 0x002fca00000000ff */
[----:B------:R-:W-:-:S07]  /*3700*/  IMAD R12, R3, R154, RZ ;  /* 0x0000009a030c7224 */ /* 0x000fce00078e02ff */
.L_x_113:
[----:B------:R-:W-:Y:S05]  /*3710*/  BSYNC B1 ;  /* 0x0000000000017941 */ /* 0x000fea0003800000 */
.L_x_112:
        /* <DEDUP_REMOVED lines=11> */
.L_x_115:
[----:B------:R-:W-:Y:S05]  /*37d0*/  BSYNC B1 ;  /* 0x0000000000017941 */ /* 0x000fea0003800000 */
.L_x_114:
[----:B-1----:R-:W-:Y:S01]  /*37e0*/  @!P4 IMAD R3, R66, R153, R12 ;  /* 0x000000994203c224 */ /* 0x002fe200078e020c */
[----:B------:R-:W-:Y:S04]  /*37f0*/  BSSY B1, `(.L_x_116) ;  /* 0x0000006000017945 */ /* 0x000fe80003800000 */
[----:B------:R1:W-:Y:S01]  /*3800*/  @!P4 STG.E.U8 desc[UR36][R6.64+0x50], R3 ;  /* 0x000050030600c986 */ /* 0x0003e2000c101124 */
[----:B------:R-:W-:Y:S05]  /*3810*/  @P3 BRA `(.L_x_117) ;  /* 0x00000000000c3947 */ /* 0x000fea0003800000 */
[----:B--2---:R-:W1:Y:S02]  /*3820*/  LDG.E.U8 R155, desc[UR36][R10.64+0x51] ;  /* 0x000051240a9b7981 */ /* 0x004e64000c1e1100 */
[----:B-1----:R-:W-:-:S05]  /*3830*/  PRMT R3, R155, 0x8880, RZ ;  /* 0x000088809b037816 */ /* 0x002fca00000000ff */
[----:B------:R-:W-:-:S07]  /*3840*/  IMAD R12, R3, R154, RZ ;  /* 0x0000009a030c7224 */ /* 0x000fce00078e02ff */
.L_x_117:
[----:B------:R-:W-:Y:S05]  /*3850*/  BSYNC B1 ;  /* 0x0000000000017941 */ /* 0x000fea0003800000 */
.L_x_116:
[----:B------:R-:W-:Y:S01]  /*3860*/  @!P3 IMAD R67, R67, R153, R12 ;  /* 0x000000994343b224 */ /* 0x000fe200078e020c */
[----:B------:R-:W-:Y:S04]  /*3870*/  BSSY B1, `(.L_x_118) ;  /* 0x0000006000017945 */ /* 0x000fe80003800000 */
[----:B------:R0:W-:Y:S01]  /*3880*/  @!P3 STG.E.U8 desc[UR36][R6.64+0x51], R67 ;  /* 0x000051430600b986 */ /* 0x0001e2000c101124 */
[----:B------:R-:W-:Y:S05]  /*3890*/  @P5 BRA `(.L_x_119) ;  /* 0x00000000000c5947 */ /* 0x000fea0003800000 */
[----:B--2---:R-:W1:Y:S02]  /*38a0*/  LDG.E.U8 R155, desc[UR36][R8.64+0x58] ;  /* 0x00005824089b7981 */ /* 0x004e64000c1e1100 */
[----:B-1----:R-:W-:-:S05]  /*38b0*/  PRMT R3, R155, 0x8880, RZ ;  /* 0x000088809b037816 */ /* 0x002fca00000000ff */
[----:B------:R-:W-:-:S07]  /*38c0*/  IMAD R12, R3, R154, RZ ;  /* 0x0000009a030c7224 */ /* 0x000fce00078e02ff */
.L_x_119:
[----:B------:R-:W-:Y:S05]  /*38d0*/  BSYNC B1 ;  /* 0x0000000000017941 */ /* 0x000fea0003800000 */
.L_x_118:
[----:B-1----:R-:W-:Y:S01]  /*38e0*/  @!P5 IMAD R3, R68, R153, R12 ;  /* 0x000000994403d224 */ /* 0x002fe200078e020c */
[----:B------:R-:W-:Y:S04]  /*38f0*/  BSSY B1, `(.L_x_120) ;  /* 0x0000006000017945 */ /* 0x000fe80003800000 */
[----:B------:R1:W-:Y:S01]  /*3900*/  @!P5 STG.E.U8 desc[UR36][R4.64+0x58], R3 ;  /* 0x000058030400d986 */ /* 0x0003e2000c101124 */
[----:B------:R-:W-:Y:S05]  /*3910*/  @P2 BRA `(.L_x_121) ;  /* 0x00000000000c2947 */ /* 0x000fea0003800000 */
[----:B--2---:R-:W1:Y:S02]  /*3920*/  LDG.E.U8 R155, desc[UR36][R8.64+0x59] ;  /* 0x00005924089b7981 */ /* 0x004e64000c1e1100 */
[----:B-1----:R-:W-:-:S05]  /*3930*/  PRMT R3, R155, 0x8880, RZ ;  /* 0x000088809b037816 */ /* 0x002fca00000000ff */
[----:B------:R-:W-:-:S07]  /*3940*/  IMAD R12, R3, R154, RZ ;  /* 0x0000009a030c7224 */ /* 0x000fce00078e02ff */
.L_x_121:
[----:B------:R-:W-:Y:S05]  /*3950*/  BSYNC B1 ;  /* 0x0000000000017941 */ /* 0x000fea0003800000 */
.L_x_120:
        /* <DEDUP_REMOVED lines=11> */
.L_x_123:
[----:B------:R-:W-:Y:S05]  /*3a10*/  BSYNC B1 ;  /* 0x0000000000017941 */ /* 0x000fea0003800000 */
.L_x_122:
[----:B-1----:R-:W-:Y:S01]  /*3a20*/  @!P4 IMAD R3, R70, R153, R12 ;  /* 0x000000994603c224 */ /* 0x002fe200078e020c */
[----:B------:R-:W-:Y:S04]  /*3a30*/  BSSY B1, `(.L_x_124) ;  /* 0x0000006000017945 */ /* 0x000fe80003800000 */
[----:B------:R1:W-:Y:S01]  /*3a40*/  @!P4 STG.E.U8 desc[UR36][R6.64+0x58], R3 ;  /* 0x000058030600c986 */ /* 0x0003e2000c101124 */
[----:B------:R-:W-:Y:S05]  /*3a50*/  @P3 BRA `(.L_x_125) ;  /* 0x00000000000c3947 */ /* 0x000fea0003800000 */
[----:B--2---:R-:W1:Y:S02]  /*3a60*/  LDG.E.U8 R155, desc[UR36][R10.64+0x59] ;  /* 0x000059240a9b7981 */ /* 0x004e64000c1e1100 */
[----:B-1----:R-:W-:-:S05]  /*3a70*/  PRMT R3, R155, 0x8880, RZ ;  /* 0x000088809b037816 */ /* 0x002fca00000000ff */
[----:B------:R-:W-:-:S07]  /*3a80*/  IMAD R12, R3, R154, RZ ;  /* 0x0000009a030c7224 */ /* 0x000fce00078e02ff */
.L_x_125:
[----:B------:R-:W-:Y:S05]  /*3a90*/  BSYNC B1 ;  /* 0x0000000000017941 */ /* 0x000fea0003800000 */
.L_x_124:
[----:B------:R-:W-:Y:S01]  /*3aa0*/  @!P3 IMAD R71, R71, R153, R12 ;  /* 0x000000994747b224 */ /* 0x000fe200078e020c */
[----:B------:R-:W-:Y:S04]  /*3ab0*/  BSSY B1, `(.L_x_126) ;  /* 0x0000006000017945 */ /* 0x000fe80003800000 */
[----:B------:R0:W-:Y:S01]  /*3ac0*/  @!P3 STG.E.U8 desc[UR36][R6.64+0x59], R71 ;  /* 0x000059470600b986 */ /* 0x0001e2000c101124 */
[----:B------:R-:W-:Y:S05]  /*3ad0*/  @P5 BRA `(.L_x_127) ;  /* 0x00000000000c5947 */ /* 0x000fea0003800000 */
[----:B--2---:R-:W1:Y:S02]  /*3ae0*/  LDG.E.U8 R155, desc[UR36][R8.64+0x60] ;  /* 0x00006024089b7981 */ /* 0x004e64000c1e1100 */
[----:B-1----:R-:W-:-:S05]  /*3af0*/  PRMT R3, R155, 0x8880, RZ ;  /* 0x000088809b037816 */ /* 0x002fca00000000ff */
[----:B------:R-:W-:-:S07]  /*3b00*/  IMAD R12, R3, R154, RZ ;  /* 0x0000009a030c7224 */ /* 0x000fce00078e02ff */
.L_x_127:
[----:B------:R-:W-:Y:S05]  /*3b10*/  BSYNC B1 ;  /* 0x0000000000017941 */ /* 0x000fea0003800000 */
.L_x_126:
[----:B-1----:R-:W-:Y:S01]  /*3b20*/  @!P5 IMAD R3, R72, R153, R12 ;  /* 0x000000994803d224 */ /* 0x002fe200078e020c */
[----:B------:R-:W-:Y:S04]  /*3b30*/  BSSY B1, `(.L_x_128) ;  /* 0x0000006000017945 */ /* 0x000fe80003800000 */
[----:B------:R1:W-:Y:S01]  /*3b40*/  @!P5 STG.E.U8 desc[UR36][R4.64+0x60], R3 ;  /* 0x000060030400d986 */ /* 0x0003e2000c101124 */
[----:B------:R-:W-:Y:S05]  /*3b50*/  @P2 BRA `(.L_x_129) ;  /* 0x00000000000c2947 */ /* 0x000fea0003800000 */
[----:B--2---:R-:W1:Y:S02]  /*3b60*/  LDG.E.U8 R155, desc[UR36][R8.64+0x61] ;  /* 0x00006124089b7981 */ /* 0x004e64000c1e1100 */
[----:B-1----:R-:W-:-:S05]  /*3b70*/  PRMT R3, R155, 0x8880, RZ ;  /* 0x000088809b037816 */ /* 0x002fca00000000ff */
[----:B------:R-:W-:-:S07]  /*3b80*/  IMAD R12, R3, R154, RZ ;  /* 0x0000009a030c7224 */ /* 0x000fce00078e02ff */
.L_x_129:
[----:B------:R-:W-:Y:S05]  /*3b90*/  BSYNC B1 ;  /* 0x0000000000017941 */ /* 0x000fea0003800000 */
.L_x_128:
        /* <DEDUP_REMOVED lines=11> */
.L_x_131:
[----:B------:R-:W-:Y:S05]  /*3c50*/  BSYNC B1 ;  /* 0x0000000000017941 */ /* 0x000fea0003800000 */
.L_x_130:
[----:B-1----:R-:W-:Y:S01]  /*3c60*/  @!P4 IMAD R3, R74, R153, R12 ;  /* 0x000000994a03c224 */ /* 0x002fe200078e020c */
[----:B------:R-:W-:Y:S04]  /*3c70*/  BSSY B1, `(.L_x_132) ;  /* 0x0000006000017945 */ /* 0x000fe80003800000 */
[----:B------:R1:W-:Y:S01]  /*3c80*/  @!P4 STG.E.U8 desc[UR36][R6.64+0x60], R3 ;  /* 0x000060030600c986 */ /* 0x0003e2000c101124 */
[----:B------:R-:W-:Y:S05]  /*3c90*/  @P3 BRA `(.L_x_133) ;  /* 0x00000000000c3947 */ /* 0x000fea0003800000 */
[----:B--2---:R-:W1:Y:S02]  /*3ca0*/  LDG.E.U8 R155, desc[UR36][R10.64+0x61] ;  /* 0x000061240a9b7981 */ /* 0x004e64000c1e1100 */
[----:B-1----:R-:W-:-:S05]  /*3cb0*/  PRMT R3, R155, 0x8880, RZ ;  /* 0x000088809b037816 */ /* 0x002fca00000000ff */
[----:B------:R-:W-:-:S07]  /*3cc0*/  IMAD R12, R3, R154, RZ ;  /* 0x0000009a030c7224 */ /* 0x000fce00078e02ff */
.L_x_133:
[----:B------:R-:W-:Y:S05]  /*3cd0*/  BSYNC B1 ;  /* 0x0000000000017941 */ /* 0x000fea0003800000 */
.L_x_132:
[----:B------:R-:W-:Y:S01]  /*3ce0*/  @!P3 IMAD R75, R75, R153, R12 ;  /* 0x000000994b4bb224 */ /* 0x000fe200078e020c */
[----:B------:R-:W-:Y:S04]  /*3cf0*/  BSSY B1, `(.L_x_134) ;  /* 0x0000006000017945 */ /* 0x000fe80003800000 */
[----:B------:R0:W-:Y:S01]  /*3d00*/  @!P3 STG.E.U8 desc[UR36][R6.64+0x61], R75 ;  /* 0x0000614b0600b986 */ /* 0x0001e2000c101124 */
[----:B------:R-:W-:Y:S05]  /*3d10*/  @P5 BRA `(.L_x_135) ;  /* 0x00000000000c5947 */ /* 0x000fea0003800000 */
[----:B--2---:R-:W1:Y:S02]  /*3d20*/  LDG.E.U8 R155, desc[UR36][R8.64+0x68] ;  /* 0x00006824089b7981 */ /* 0x004e64000c1e1100 */
[----:B-1----:R-:W-:-:S05]  /*3d30*/  PRMT R3, R155, 0x8880, RZ ;  /* 0x000088809b037816 */ /* 0x002fca00000000ff */
[----:B------:R-:W-:-:S07]  /*3d40*/  IMAD R12, R3, R154, RZ ;  /* 0x0000009a030c7224 */ /* 0x000fce00078e02ff */
.L_x_135:
[----:B------:R-:W-:Y:S05]  /*3d50*/  BSYNC B1 ;  /* 0x0000000000017941 */ /* 0x000fea0003800000 */
.L_x_134:
[----:B-1----:R-:W-:Y:S01]  /*3d60*/  @!P5 IMAD R3, R76, R153, R12 ;  /* 0x000000994c03d224 */ /* 0x002fe200078e020c */
[----:B------:R-:W-:Y:S04]  /*3d70*/  BSSY B1, `(.L_x_136) ;  /* 0x0000006000017945 */ /* 0x000fe80003800000 */
[----:B------:R1:W-:Y:S01]  /*3d80*/  @!P5 STG.E.U8 desc[UR36][R4.64+0x68], R3 ;  /* 0x000068030400d986 */ /* 0x0003e2000c101124 */
[----:B------:R-:W-:Y:S05]  /*3d90*/  @P2 BRA `(.L_x_137) ;  /* 0x00000000000c2947 */ /* 0x000fea0003800000 */
[----:B--2---:R-:W1:Y:S02]  /*3da0*/  LDG.E.U8 R155, desc[UR36][R8.64+0x69] ;  /* 0x00006924089b7981 */ /* 0x004e64000c1e1100 */
[----:B-1----:R-:W-:-:S05]  /*3db0*/  PRMT R3, R155, 0x8880, RZ ;  /* 0x000088809b037816 */ /* 0x002fca00000000ff */
[----:B------:R-:W-:-:S07]  /*3dc0*/  IMAD R12, R3, R154, RZ ;  /* 0x0000009a030c7224 */ /* 0x000fce00078e02ff */
.L_x_137:
[----:B------:R-:W-:Y:S05]  /*3dd0*/  BSYNC B1 ;  /* 0x0000000000017941 */ /* 0x000fea0003800000 */
.L_x_136:
        /* <DEDUP_REMOVED lines=11> */
.L_x_139:
[----:B------:R-:W-:Y:S05]  /*3e90*/  BSYNC B1 ;  /* 0x0000000000017941 */ /* 0x000fea0003800000 */
.L_x_138:
[----:B-1----:R-:W-:Y:S01]  /*3ea0*/  @!P4 IMAD R3, R78, R153, R12 ;  /* 0x000000994e03c224 */ /* 0x002fe200078e020c */
[----:B------:R-:W-:Y:S04]  /*3eb0*/  BSSY B1, `(.L_x_140) ;  /* 0x0000006000017945 */ /* 0x000fe80003800000 */
[----:B------:R1:W-:Y:S01]  /*3ec0*/  @!P4 STG.E.U8 desc[UR36][R6.64+0x68], R3 ;  /* 0x000068030600c986 */ /* 0x0003e2000c101124 */
[----:B------:R-:W-:Y:S05]  /*3ed0*/  @P3 BRA `(.L_x_141) ;  /* 0x00000000000c3947 */ /* 0x000fea0003800000 */
[----:B--2---:R-:W1:Y:S02]  /*3ee0*/  LDG.E.U8 R155, desc[UR36][R10.64+0x69] ;  /* 0x000069240a9b7981 */ /* 0x004e64000c1e1100 */
[----:B-1----:R-:W-:-:S05]  /*3ef0*/  PRMT R3, R155, 0x8880, RZ ;  /* 0x000088809b037816 */ /* 0x002fca00000000ff */
[----:B------:R-:W-:-:S07]  /*3f00*/  IMAD R12, R3, R154, RZ ;  /* 0x0000009a030c7224 */ /* 0x000fce00078e02ff */
.L_x_141:
[----:B------:R-:W-:Y:S05]  /*3f10*/  BSYNC B1 ;  /* 0x0000000000017941 */ /* 0x000fea0003800000 */
.L_x_140:
[----:B------:R-:W-:Y:S01]  /*3f20*/  @!P3 IMAD R79, R79, R153, R12 ;  /* 0x000000994f4fb224 */ /* 0x000fe200078e020c */
[----:B------:R-:W-:Y:S04]  /*3f30*/  BSSY B1, `(.L_x_142) ;  /* 0x0000006000017945 */ /* 0x000fe80003800000 */
[----:B------:R0:W-:Y:S01]  /*3f40*/  @!P3 STG.E.U8 desc[UR36][R6.64+0x69], R79 ;  /* 0x0000694f0600b986 */ /* 0x0001e2000c101124 */
[----:B------:R-:W-:Y:S05]  /*3f50*/  @P5 BRA `(.L_x_143) ;  /* 0x00000000000c5947 */ /* 0x000fea0003800000 */
[----:B--2---:R-:W1:Y:S02]  /*3f60*/  LDG.E.U8 R155, desc[UR36][R8.64+0x70] ;  /* 0x00007024089b7981 */ /* 0x004e64000c1e1100 */
[----:B-1----:R-:W-:-:S05]  /*3f70*/  PRMT R3, R155, 0x8880, RZ ;  /* 0x000088809b037816 */ /* 0x002fca00000000ff */
[----:B------:R-:W-:-:S07]  /*3f80*/  IMAD R12, R3, R154, RZ ;  /* 0x0000009a030c7224 */ /* 0x000fce00078e02ff */
.L_x_143:
[----:B------:R-:W-:Y:S05]  /*3f90*/  BSYNC B1 ;  /* 0x0000000000017941 */ /* 0x000fea0003800000 */
.L_x_142:
[----:B-1----:R-:W-:Y:S01]  /*3fa0*/  @!P5 IMAD R3, R80, R153, R12 ;  /* 0x000000995003d224 */ /* 0x002fe200078e020c */
[----:B------:R-:W-:Y:S04]  /*3fb0*/  BSSY B1, `(.L_x_144) ;  /* 0x0000006000017945 */ /* 0x000fe80003800000 */
[----:B------:R1:W-:Y:S01]  /*3fc0*/  @!P5 STG.E.U8 desc[UR36][R4.64+0x70], R3 ;  /* 0x000070030400d986 */ /* 0x0003e2000c101124 */
[----:B------:R-:W-:Y:S05]  /*3fd0*/  @P2 BRA `(.L_x_145) ;  /* 0x00000000000c2947 */ /* 0x000fea0003800000 */
[----:B--2---:R-:W1:Y:S02]  /*3fe0*/  LDG.E.U8 R155, desc[UR36][R8.64+0x71] ;  /* 0x00007124089b7981 */ /* 0x004e64000c1e1100 */
[----:B-1----:R-:W-:-:S05]  /*3ff0*/  PRMT R3, R155, 0x8880, RZ ;  /* 0x000088809b037816 */ /* 0x002fca00000000ff */
[----:B------:R-:W-:-:S07]  /*4000*/  IMAD R12, R3, R154, RZ ;  /* 0x0000009a030c7224 */ /* 0x000fce00078e02ff */
.L_x_145:
[----:B------:R-:W-:Y:S05]  /*4010*/  BSYNC B1 ;  /* 0x0000000000017941 */ /* 0x000fea0003800000 */
.L_x_144:
        /* <DEDUP_REMOVED lines=11> */
.L_x_147:
[----:B------:R-:W-:Y:S05]  /*40d0*/  BSYNC B1 ;  /* 0x0000000000017941 */ /* 0x000fea0003800000 */
.L_x_146:
[----:B-1----:R-:W-:Y:S01]  /*40e0*/  @!P4 IMAD R3, R82, R153, R12 ;  /* 0x000000995203c224 */ /* 0x002fe200078e020c */
[----:B------:R-:W-:Y:S04]  /*40f0*/  BSSY B1, `(.L_x_148) ;  /* 0x0000006000017945 */ /* 0x000fe80003800000 */
[----:B------:R1:W-:Y:S01]  /*4100*/  @!P4 STG.E.U8 desc[UR36][R6.64+0x70], R3 ;  /* 0x000070030600c986 */ /* 0x0003e2000c101124 */
[----:B------:R-:W-:Y:S05]  /*4110*/  @P3 BRA `(.L_x_149) ;  /* 0x00000000000c3947 */ /* 0x000fea0003800000 */
[----:B--2---:R-:W1:Y:S02]  /*4120*/  LDG.E.U8 R155, desc[UR36][R10.64+0x71] ;  /* 0x000071240a9b7981 */ /* 0x004e64000c1e1100 */
[----:B-1----:R-:W-:-:S05]  /*4130*/  PRMT R3, R155, 0x8880, RZ ;  /* 0x000088809b037816 */ /* 0x002fca00000000ff */
[----:B------:R-:W-:-:S07]  /*4140*/  IMAD R12, R3, R154, RZ ;  /* 0x0000009a030c7224 */ /* 0x000fce00078e02ff */
.L_x_149:
[----:B------:R-:W-:Y:S05]  /*4150*/  BSYNC B1 ;  /* 0x0000000000017941 */ /* 0x000fea0003800000 */
.L_x_148:
[----:B------:R-:W-:Y:S01]  /*4160*/  @!P3 IMAD R83, R83, R153, R12 ;  /* 0x000000995353b224 */ /* 0x000fe200078e020c */
[----:B------:R-:W-:Y:S04]  /*4170*/  BSSY B1, `(.L_x_150) ;  /* 0x0000006000017945 */ /* 0x000fe80003800000 */
[----:B------:R0:W-:Y:S01]  /*4180*/  @!P3 STG.E.U8 desc[UR36][R6.64+0x71], R83 ;  /* 0x000071530600b986 */ /* 0x0001e2000c101124 */
[----:B------:R-:W-:Y:S05]  /*4190*/  @P5 BRA `(.L_x_151) ;  /* 0x00000000000c5947 */ /* 0x000fea0003800000 */
[----:B--2---:R-:W1:Y:S02]  /*41a0*/  LDG.E.U8 R155, desc[UR36][R8.64+0x78] ;  /* 0x00007824089b7981 */ /* 0x004e64000c1e1100 */
[----:B-1----:R-:W-:-:S05]  /*41b0*/  PRMT R3, R155, 0x8880, RZ ;  /* 0x000088809b037816 */ /* 0x002fca00000000ff */
[----:B------:R-:W-:-:S07]  /*41c0*/  IMAD R12, R3, R154, RZ ;  /* 0x0000009a030c7224 */ /* 0x000fce00078e02ff */
.L_x_151:
[----:B------:R-:W-:Y:S05]  /*41d0*/  BSYNC B1 ;  /* 0x0000000000017941 */ /* 0x000fea0003800000 */
.L_x_150:
[----:B-1----:R-:W-:Y:S01]  /*41e0*/  @!P5 IMAD R3, R84, R153, R12 ;  /* 0x000000995403d224 */ /* 0x002fe200078e020c */
[----:B------:R-:W-:Y:S04]  /*41f0*/  BSSY B1, `(.L_x_152) ;  /* 0x0000006000017945 */ /* 0x000fe80003800000 */
[----:B------:R1:W-:Y:S01]  /*4200*/  @!P5 STG.E.U8 desc[UR36][R4.64+0x78], R3 ;  /* 0x000078030400d986 */ /* 0x0003e2000c101124 */
[----:B------:R-:W-:Y:S05]  /*4210*/  @P2 BRA `(.L_x_153) ;  /* 0x00000000000c2947 */ /* 0x000fea0003800000 */
[----:B--2---:R-:W1:Y:S02]  /*4220*/  LDG.E.U8 R155, desc[UR36][R8.64+0x79] ;  /* 0x00007924089b7981 */ /* 0x004e64000c1e1100 */
[----:B-1----:R-:W-:-:S05]  /*4230*/  PRMT R3, R155, 0x8880, RZ ;  /* 0x000088809b037816 */ /* 0x002fca00000000ff */
[----:B------:R-:W-:-:S07]  /*4240*/  IMAD R12, R3, R154, RZ ;  /* 0x0000009a030c7224 */ /* 0x000fce00078e02ff */
.L_x_153:
[----:B------:R-:W-:Y:S05]  /*4250*/  BSYNC B1 ;  /* 0x0000000000017941 */ /* 0x000fea0003800000 */
.L_x_152:
        /* <DEDUP_REMOVED lines=11> */
.L_x_155:
[----:B------:R-:W-:Y:S05]  /*4310*/  BSYNC B1 ;  /* 0x0000000000017941 */ /* 0x000fea0003800000 */
.L_x_154:
[----:B-1----:R-:W-:Y:S01]  /*4320*/  @!P4 IMAD R3, R86, R153, R12 ;  /* 0x000000995603c224 */ /* 0x002fe200078e020c */
[----:B------:R-:W-:Y:S04]  /*4330*/  BSSY B1, `(.L_x_156) ;  /* 0x0000006000017945 */ /* 0x000fe80003800000 */
[----:B------:R1:W-:Y:S01]  /*4340*/  @!P4 STG.E.U8 desc[UR36][R6.64+0x78], R3 ;  /* 0x000078030600c986 */ /* 0x0003e2000c101124 */
[----:B------:R-:W-:Y:S05]  /*4350*/  @P3 BRA `(.L_x_157) ;  /* 0x00000000000c3947 */ /* 0x000fea0003800000 */
[----:B--2---:R-:W1:Y:S02]  /*4360*/  LDG.E.U8 R155, desc[UR36][R10.64+0x79] ;  /* 0x000079240a9b7981 */ /* 0x004e64000c1e1100 */
[----:B-1----:R-:W-:-:S05]  /*4370*/  PRMT R3, R155, 0x8880, RZ ;  /* 0x000088809b037816 */ /* 0x002fca00000000ff */
[----:B------:R-:W-:-:S07]  /*4380*/  IMAD R12, R3, R154, RZ ;  /* 0x0000009a030c7224 */ /* 0x000fce00078e02ff */
.L_x_157:
[----:B------:R-:W-:Y:S05]  /*4390*/  BSYNC B1 ;  /* 0x0000000000017941 */ /* 0x000fea0003800000 */
.L_x_156:
[----:B------:R-:W-:Y:S01]  /*43a0*/  @!P3 IMAD R87, R87, R153, R12 ;  /* 0x000000995757b224 */ /* 0x000fe200078e020c */
[----:B------:R-:W-:Y:S04]  /*43b0*/  BSSY B1, `(.L_x_158) ;  /* 0x0000006000017945 */ /* 0x000fe80003800000 */
[----:B------:R0:W-:Y:S01]  /*43c0*/  @!P3 STG.E.U8 desc[UR36][R6.64+0x79], R87 ;  /* 0x000079570600b986 */ /* 0x0001e2000c101124 */
[----:B------:R-:W-:Y:S05]  /*43d0*/  @P5 BRA `(.L_x_159) ;  /* 0x00000000000c5947 */ /* 0x000fea0003800000 */
[----:B--2---:R-:W1:Y:S02]  /*43e0*/  LDG.E.U8 R155, desc[UR36][R8.64+0x80] ;  /* 0x00008024089b7981 */ /* 0x004e64000c1e1100 */
[----:B-1----:R-:W-:-:S05]  /*43f0*/  PRMT R3, R155, 0x8880, RZ ;  /* 0x000088809b037816 */ /* 0x002fca00000000ff */
[----:B------:R-:W-:-:S07]  /*4400*/  IMAD R12, R3, R154, RZ ;  /* 0x0000009a030c7224 */ /* 0x000fce00078e02ff */
.L_x_159:
[----:B------:R-:W-:Y:S05]  /*4410*/  BSYNC B1 ;  /* 0x0000000000017941 */ /* 0x000fea0003800000 */
.L_x_158:
[----:B-1----:R-:W-:Y:S01]  /*4420*/  @!P5 IMAD R3, R88, R153, R12 ;  /* 0x000000995803d224 */ /* 0x002fe200078e020c */
[----:B------:R-:W-:Y:S04]  /*4430*/  BSSY B1, `(.L_x_160) ;  /* 0x0000006000017945 */ /* 0x000fe80003800000 */
[----:B------:R1:W-:Y:S01]  /*4440*/  @!P5 STG.E.U8 desc[UR36][R4.64+0x80], R3 ;  /* 0x000080030400d986 */ /* 0x0003e2000c101124 */
[----:B------:R-:W-:Y:S05]  /*4450*/  @P2 BRA `(.L_x_161) ;  /* 0x00000000000c2947 */ /* 0x000fea0003800000 */
[----:B--2---:R-:W1:Y:S02]  /*4460*/  LDG.E.U8 R155, desc[UR36][R8.64+0x81] ;  /* 0x00008124089b7981 */ /* 0x004e64000c1e1100 */
[----:B-1----:R-:W-:-:S05]  /*4470*/  PRMT R3, R155, 0x8880, RZ ;  /* 0x000088809b037816 */ /* 0x002fca00000000ff */
[----:B------:R-:W-:-:S07]  /*4480*/  IMAD R12, R3, R154, RZ ;  /* 0x0000009a030c7224 */ /* 0x000fce00078e02ff */
.L_x_161:
[----:B------:R-:W-:Y:S05]  /*4490*/  BSYNC B1 ;  /* 0x0000000000017941 */ /* 0x000fea0003800000 */
.L_x_160:
        /* <DEDUP_REMOVED lines=11> */
.L_x_163:
[----:B------:R-:W-:Y:S05]  /*4550*/  BSYNC B1 ;  /* 0x0000000000017941 */ /* 0x000fea0003800000 */
.L_x_162:
[----:B-1----:R-:W-:Y:S01]  /*4560*/  @!P4 IMAD R3, R90, R153, R12 ;  /* 0x000000995a03c224 */ /* 0x002fe200078e020c */
[----:B------:R-:W-:Y:S04]  /*4570*/  BSSY B1, `(.L_x_164) ;  /* 0x0000006000017945 */ /* 0x000fe80003800000 */
[----:B------:R1:W-:Y:S01]  /*4580*/  @!P4 STG.E.U8 desc[UR36][R6.64+0x80], R3 ;  /* 0x000080030600c986 */ /* 0x0003e2000c101124 */
[----:B------:R-:W-:Y:S05]  /*4590*/  @P3 BRA `(.L_x_165) ;  /* 0x00000000000c3947 */ /* 0x000fea0003800000 */
[----:B--2---:R-:W1:Y:S02]  /*45a0*/  LDG.E.U8 R155, desc[UR36][R10.64+0x81] ;  /* 0x000081240a9b7981 */ /* 0x004e64000c1e1100 */
[----:B-1----:R-:W-:-:S05]  /*45b0*/  PRMT R3, R155, 0x8880, RZ ;  /* 0x000088809b037816 */ /* 0x002fca00000000ff */
[----:B------:R-:W-:-:S07]  /*45c0*/  IMAD R12, R3, R154, RZ ;  /* 0x0000009a030c7224 */ /* 0x000fce00078e02ff */
.L_x_165:
[----:B------:R-:W-:Y:S05]  /*45d0*/  BSYNC B1 ;  /* 0x0000000000017941 */ /* 0x000fea0003800000 */
.L_x_164:
[----:B------:R-:W-:Y:S01]  /*45e0*/  @!P3 IMAD R91, R91, R153, R12 ;  /* 0x000000995b5bb224 */ /* 0x000fe200078e020c */
[----:B------:R-:W-:Y:S04]  /*45f0*/  BSSY B1, `(.L_x_166) ;  /* 0x0000006000017945 */ /* 0x000fe80003800000 */
[----:B------:R0:W-:Y:S01]  /*4600*/  @!P3 STG.E.U8 desc[UR36][R6.64+0x81], R91 ;  /* 0x0000815b0600b986 */ /* 0x0001e2000c101124 */
[----:B------:R-:W-:Y:S05]  /*4610*/  @P5 BRA `(.L_x_167) ;  /* 0x00000000000c5947 */ /* 0x000fea0003800000 */
[----:B--2---:R-:W1:Y:S02]  /*4620*/  LDG.E.U8 R155, desc[UR36][R8.64+0x88] ;  /* 0x00008824089b7981 */ /* 0x004e64000c1e1100 */
[----:B-1----:R-:W-:-:S05]  /*4630*/  PRMT R3, R155, 0x8880, RZ ;  /* 0x000088809b037816 */ /* 0x002fca00000000ff */
[----:B------:R-:W-:-:S07]  /*4640*/  IMAD R12, R3, R154, RZ ;  /* 0x0000009a030c7224 */ /* 0x000fce00078e02ff */
.L_x_167:
[----:B------:R-:W-:Y:S05]  /*4650*/  BSYNC B1 ;  /* 0x0000000000017941 */ /* 0x000fea0003800000 */
.L_x_166:
[----:B-1----:R-:W-:Y:S01]  /*4660*/  @!P5 IMAD R3, R92, R153, R12 ;  /* 0x000000995c03d224 */ /* 0x002fe200078e020c */
[----:B------:R-:W-:Y:S04]  /*4670*/  BSSY B1, `(.L_x_168) ;  /* 0x0000006000017945 */ /* 0x000fe80003800000 */
[----:B------:R1:W-:Y:S01]  /*4680*/  @!P5 STG.E.U8 desc[UR36][R4.64+0x88], R3 ;  /* 0x000088030400d986 */ /* 0x0003e2000c101124 */
[----:B------:R-:W-:Y:S05]  /*4690*/  @P2 BRA `(.L_x_169) ;  /* 0x00000000000c2947 */ /* 0x000fea0003800000 */
[----:B--2---:R-:W1:Y:S02]  /*46a0*/  LDG.E.U8 R155, desc[UR36][R8.64+0x89] ;  /* 0x00008924089b7981 */ /* 0x004e64000c1e1100 */
[----:B-1----:R-:W-:-:S05]  /*46b0*/  PRMT R3, R155, 0x8880, RZ ;  /* 0x000088809b037816 */ /* 0x002fca00000000ff */
[----:B------:R-:W-:-:S07]  /*46c0*/  IMAD R12, R3, R154, RZ ;  /* 0x0000009a030c7224 */ /* 0x000fce00078e02ff */
.L_x_169:
[----:B------:R-:W-:Y:S05]  /*46d0*/  BSYNC B1 ;  /* 0x0000000000017941 */ /* 0x000fea0003800000 */
.L_x_168:
        /* <DEDUP_REMOVED lines=11> */
.L_x_171:
[----:B------:R-:W-:Y:S05]  /*4790*/  BSYNC B1 ;  /* 0x0000000000017941 */ /* 0x000fea0003800000 */
.L_x_170:
[----:B-1----:R-:W-:Y:S01]  /*47a0*/  @!P4 IMAD R3, R94, R153, R12 ;  /* 0x000000995e03c224 */ /* 0x002fe200078e020c */
[----:B------:R-:W-:Y:S04]  /*47b0*/  BSSY B1, `(.L_x_172) ;  /* 0x0000006000017945 */ /* 0x000fe80003800000 */
[----:B------:R1:W-:Y:S01]  /*47c0*/  @!P4 STG.E.U8 desc[UR36][R6.64+0x88], R3 ;  /* 0x000088030600c986 */ /* 0x0003e2000c101124 */
[----:B------:R-:W-:Y:S05]  /*47d0*/  @P3 BRA `(.L_x_173) ;  /* 0x00000000000c3947 */ /* 0x000fea0003800000 */
[----:B--2---:R-:W1:Y:S02]  /*47e0*/  LDG.E.U8 R155, desc[UR36][R10.64+0x89] ;  /* 0x000089240a9b7981 */ /* 0x004e64000c1e1100 */
[----:B-1----:R-:W-:-:S05]  /*47f0*/  PRMT R3, R155, 0x8880, RZ ;  /* 0x000088809b037816 */ /* 0x002fca00000000ff */
[----:B------:R-:W-:-:S07]  /*4800*/  IMAD R12, R3, R154, RZ ;  /* 0x0000009a030c7224 */ /* 0x000fce00078e02ff */
.L_x_173:
[----:B------:R-:W-:Y:S05]  /*4810*/  BSYNC B1 ;  /* 0x0000000000017941 */ /* 0x000fea0003800000 */
.L_x_172:
[----:B------:R-:W-:Y:S01]  /*4820*/  @!P3 IMAD R95, R95, R153, R12 ;  /* 0x000000995f5fb224 */ /* 0x000fe200078e020c */
[----:B------:R-:W-:Y:S04]  /*4830*/  BSSY B1, `(.L_x_174) ;  /* 0x0000006000017945 */ /* 0x000fe80003800000 */
[----:B------:R0:W-:Y:S01]  /*4840*/  @!P3 STG.E.U8 desc[UR36][R6.64+0x89], R95 ;  /* 0x0000895f0600b986 */ /* 0x0001e2000c101124 */
[----:B------:R-:W-:Y:S05]  /*4850*/  @P5 BRA `(.L_x_175) ;  /* 0x00000000000c5947 */ /* 0x000fea0003800000 */
[----:B--2---:R-:W1:Y:S02]  /*4860*/  LDG.E.U8 R155, desc[UR36][R8.64+0x90] ;  /* 0x00009024089b7981 */ /* 0x004e64000c1e1100 */
[----:B-1----:R-:W-:-:S05]  /*4870*/  PRMT R3, R155, 0x8880, RZ ;  /* 0x000088809b037816 */ /* 0x002fca00000000ff */
[----:B------:R-:W-:-:S07]  /*4880*/  IMAD R12, R3, R154, RZ ;  /* 0x0000009a030c7224 */ /* 0x000fce00078e02ff */
.L_x_175:
[----:B------:R-:W-:Y:S05]  /*4890*/  BSYNC B1 ;  /* 0x0000000000017941 */ /* 0x000fea0003800000 */
.L_x_174:
[----:B-1----:R-:W-:Y:S01]  /*48a0*/  @!P5 IMAD R3, R96, R153, R12 ;  /* 0x000000996003d224 */ /* 0x002fe200078e020c */
[----:B------:R-:W-:Y:S04]  /*48b0*/  BSSY B1, `(.L_x_176) ;  /* 0x0000006000017945 */ /* 0x000fe80003800000 */
[----:B------:R1:W-:Y:S01]  /*48c0*/  @!P5 STG.E.U8 desc[UR36][R4.64+0x90], R3 ;  /* 0x000090030400d986 */ /* 0x0003e2000c101124 */
[----:B------:R-:W-:Y:S05]  /*48d0*/  @P2 BRA `(.L_x_177) ;  /* 0x00000000000c2947 */ /* 0x000fea0003800000 */
[----:B--2---:R-:W1:Y:S02]  /*48e0*/  LDG.E.U8 R155, desc[UR36][R8.64+0x91] ;  /* 0x00009124089b7981 */ /* 0x004e64000c1e1100 */
[----:B-1----:R-:W-:-:S05]  /*48f0*/  PRMT R3, R155, 0x8880, RZ ;  /* 0x000088809b037816 */ /* 0x002fca00000000ff */
[----:B------:R-:W-:-:S07]  /*4900*/  IMAD R12, R3, R154, RZ ;  /* 0x0000009a030c7224 */ /* 0x000fce00078e02ff */
.L_x_177:
[----:B------:R-:W-:Y:S05]  /*4910*/  BSYNC B1 ;  /* 0x0000000000017941 */ /* 0x000fea0003800000 */
.L_x_176:
        /* <DEDUP_REMOVED lines=11> */
.L_x_179:
[----:B------:R-:W-:Y:S05]  /*49d0*/  BSYNC B1 ;  /* 0x0000000000017941 */ /* 0x000fea0003800000 */
.L_x_178:
[----:B-1----:R-:W-:Y:S01]  /*49e0*/  @!P4 IMAD R3, R98, R153, R12 ;  /* 0x000000996203c224 */ /* 0x002fe200078e020c */
[----:B------:R-:W-:Y:S04]  /*49f0*/  BSSY B1, `(.L_x_180) ;  /* 0x0000006000017945 */ /* 0x000fe80003800000 */
[----:B------:R1:W-:Y:S01]  /*4a00*/  @!P4 STG.E.U8 desc[UR36][R6.64+0x90], R3 ;  /* 0x000090030600c986 */ /* 0x0003e2000c101124 */
[----:B------:R-:W-:Y:S05]  /*4a10*/  @P3 BRA `(.L_x_181) ;  /* 0x00000000000c3947 */ /* 0x000fea0003800000 */
[----:B--2---:R-:W1:Y:S02]  /*4a20*/  LDG.E.U8 R155, desc[UR36][R10.64+0x91] ;  /* 0x000091240a9b7981 */ /* 0x004e64000c1e1100 */
[----:B-1----:R-:W-:-:S05]  /*4a30*/  PRMT R3, R155, 0x8880, RZ ;  /* 0x000088809b037816 */ /* 0x002fca00000000ff */
[----:B------:R-:W-:-:S07]  /*4a40*/  IMAD R12, R3, R154, RZ ;  /* 0x0000009a030c7224 */ /* 0x000fce00078e02ff */
.L_x_181:
[----:B------:R-:W-:Y:S05]  /*4a50*/  BSYNC B1 ;  /* 0x0000000000017941 */ /* 0x000fea0003800000 */
.L_x_180:
[----:B------:R-:W-:Y:S01]  /*4a60*/  @!P3 IMAD R99, R99, R153, R12 ;  /* 0x000000996363b224 */ /* 0x000fe200078e020c */
[----:B------:R-:W-:Y:S04]  /*4a70*/  BSSY B1, `(.L_x_182) ;  /* 0x0000006000017945 */ /* 0x000fe80003800000 */
[----:B------:R0:W-:Y:S01]  /*4a80*/  @!P3 STG.E.U8 desc[UR36][R6.64+0x91], R99 ;  /* 0x000091630600b986 */ /* 0x0001e2000c101124 */
[----:B------:R-:W-:Y:S05]  /*4a90*/  @P5 BRA `(.L_x_183) ;  /* 0x00000000000c5947 */ /* 0x000fea0003800000 */
[----:B--2---:R-:W1:Y:S02]  /*4aa0*/  LDG.E.U8 R155, desc[UR36][R8.64+0x98] ;  /* 0x00009824089b7981 */ /* 0x004e64000c1e1100 */
[----:B-1----:R-:W-:-:S05]  /*4ab0*/  PRMT R3, R155, 0x8880, RZ ;  /* 0x000088809b037816 */ /* 0x002fca00000000ff */
[----:B------:R-:W-:-:S07]  /*4ac0*/  IMAD R12, R3, R154, RZ ;  /* 0x0000009a030c7224 */ /* 0x000fce00078e02ff */
.L_x_183:
[----:B------:R-:W-:Y:S05]  /*4ad0*/  BSYNC B1 ;  /* 0x0000000000017941 */ /* 0x000fea0003800000 */
.L_x_182:
[----:B-1----:R-:W-:Y:S01]  /*4ae0*/  @!P5 IMAD R3, R100, R153, R12 ;  /* 0x000000996403d224 */ /* 0x002fe200078e020c */
[----:B------:R-:W-:Y:S04]  /*4af0*/  BSSY B1, `(.L_x_184) ;  /* 0x0000006000017945 */ /* 0x000fe80003800000 */
[----:B------:R1:W-:Y:S01]  /*4b00*/  @!P5 STG.E.U8 desc[UR36][R4.64+0x98], R3 ;  /* 0x000098030400d986 */ /* 0x0003e2000c101124 */
[----:B------:R-:W-:Y:S05]  /*4b10*/  @P2 BRA `(.L_x_185) ;  /* 0x00000000000c2947 */ /* 0x000fea0003800000 */
[----:B--2---:R-:W1:Y:S02]  /*4b20*/  LDG.E.U8 R155, desc[UR36][R8.64+0x99] ;  /* 0x00009924089b7981 */ /* 0x004e64000c1e1100 */
[----:B-1----:R-:W-:-:S05]  /*4b30*/  PRMT R3, R155, 0x8880, RZ ;  /* 0x000088809b037816 */ /* 0x002fca00000000ff */
[----:B------:R-:W-:-:S07]  /*4b40*/  IMAD R12, R3, R154, RZ ;  /* 0x0000009a030c7224 */ /* 0x000fce00078e02ff */
.L_x_185:
[----:B------:R-:W-:Y:S05]  /*4b50*/  BSYNC B1 ;  /* 0x0000000000017941 */ /* 0x000fea0003800000 */
.L_x_184:
        /* <DEDUP_REMOVED lines=11> */
.L_x_187:
[----:B------:R-:W-:Y:S05]  /*4c10*/  BSYNC B1 ;  /* 0x0000000000017941 */ /* 0x000fea0003800000 */
.L_x_186:
[----:B-1----:R-:W-:Y:S01]  /*4c20*/  @!P4 IMAD R3, R102, R153, R12 ;  /* 0x000000996603c224 */ /* 0x002fe200078e020c */
[----:B------:R-:W-:Y:S04]  /*4c30*/  BSSY B1, `(.L_x_188) ;  /* 0x0000006000017945 */ /* 0x000fe80003800000 */
[----:B------:R1:W-:Y:S01]  /*4c40*/  @!P4 STG.E.U8 desc[UR36][R6.64+0x98], R3 ;  /* 0x000098030600c986 */ /* 0x0003e2000c101124 */
[----:B------:R-:W-:Y:S05]  /*4c50*/  @P3 BRA `(.L_x_189) ;  /* 0x00000000000c3947 */ /* 0x000fea0003800000 */
[----:B--2---:R-:W1:Y:S02]  /*4c60*/  LDG.E.U8 R155, desc[UR36][R10.64+0x99] ;  /* 0x000099240a9b7981 */ /* 0x004e64000c1e1100 */
[----:B-1----:R-:W-:-:S05]  /*4c70*/  PRMT R3, R155, 0x8880, RZ ;  /* 0x000088809b037816 */ /* 0x002fca00000000ff */
[----:B------:R-:W-:-:S07]  /*4c80*/  IMAD R12, R3, R154, RZ ;  /* 0x0000009a030c7224 */ /* 0x000fce00078e02ff */
.L_x_189:
[----:B------:R-:W-:Y:S05]  /*4c90*/  BSYNC B1 ;  /* 0x0000000000017941 */ /* 0x000fea0003800000 */
.L_x_188:
[----:B------:R-:W-:Y:S01]  /*4ca0*/  @!P3 IMAD R103, R103, R153, R12 ;  /* 0x000000996767b224 */ /* 0x000fe200078e020c */
[----:B------:R-:W-:Y:S04]  /*4cb0*/  BSSY B1, `(.L_x_190) ;  /* 0x0000006000017945 */ /* 0x000fe80003800000 */
[----:B------:R0:W-:Y:S01]  /*4cc0*/  @!P3 STG.E.U8 desc[UR36][R6.64+0x99], R103 ;  /* 0x000099670600b986 */ /* 0x0001e2000c101124 */
[----:B------:R-:W-:Y:S05]  /*4cd0*/  @P5 BRA `(.L_x_191) ;  /* 0x00000000000c5947 */ /* 0x000fea0003800000 */
[----:B--2---:R-:W1:Y:S02]  /*4ce0*/  LDG.E.U8 R155, desc[UR36][R8.64+0xa0] ;  /* 0x0000a024089b7981 */ /* 0x004e64000c1e1100 */
[----:B-1----:R-:W-:-:S05]  /*4cf0*/  PRMT R3, R155, 0x8880, RZ ;  /* 0x000088809b037816 */ /* 0x002fca00000000ff */
[----:B------:R-:W-:-:S07]  /*4d00*/  IMAD R12, R3, R154, RZ ;  /* 0x0000009a030c7224 */ /* 0x000fce00078e02ff */
.L_x_191:
[----:B------:R-:W-:Y:S05]  /*4d10*/  BSYNC B1 ;  /* 0x0000000000017941 */ /* 0x000fea0003800000 */
.L_x_190:
[----:B-1----:R-:W-:Y:S01]  /*4d20*/  @!P5 IMAD R3, R104, R153, R12 ;  /* 0x000000996803d224 */ /* 0x002fe200078e020c */
[----:B------:R-:W-:Y:S04]  /*4d30*/  BSSY B1, `(.L_x_192) ;  /* 0x0000006000017945 */ /* 0x000fe80003800000 */
[----:B------:R1:W-:Y:S01]  /*4d40*/  @!P5 STG.E.U8 desc[UR36][R4.64+0xa0], R3 ;  /* 0x0000a0030400d986 */ /* 0x0003e2000c101124 */
[----:B------:R-:W-:Y:S05]  /*4d50*/  @P2 BRA `(.L_x_193) ;  /* 0x00000000000c2947 */ /* 0x000fea0003800000 */
[----:B--2---:R-:W1:Y:S02]  /*4d60*/  LDG.E.U8 R155, desc[UR36][R8.64+0xa1] ;  /* 0x0000a124089b7981 */ /* 0x004e64000c1e1100 */
[----:B-1----:R-:W-:-:S05]  /*4d70*/  PRMT R3, R155, 0x8880, RZ ;  /* 0x000088809b037816 */ /* 0x002fca00000000ff */
[----:B------:R-:W-:-:S07]  /*4d80*/  IMAD R12, R3, R154, RZ ;  /* 0x0000009a030c7224 */ /* 0x000fce00078e02ff */
.L_x_193:
[----:B------:R-:W-:Y:S05]  /*4d90*/  BSYNC B1 ;  /* 0x0000000000017941 */ /* 0x000fea0003800000 */
.L_x_192:
        /* <DEDUP_REMOVED lines=11> */
.L_x_195:
[----:B------:R-:W-:Y:S05]  /*4e50*/  BSYNC B1 ;  /* 0x0000000000017941 */ /* 0x000fea0003800000 */
.L_x_194:
[----:B-1----:R-:W-:Y:S01]  /*4e60*/  @!P4 IMAD R3, R106, R153, R12 ;  /* 0x000000996a03c224 */ /* 0x002fe200078e020c */
[----:B------:R-:W-:Y:S04]  /*4e70*/  BSSY B1, `(.L_x_196) ;  /* 0x0000006000017945 */ /* 0x000fe80003800000 */
[----:B------:R1:W-:Y:S01]  /*4e80*/  @!P4 STG.E.U8 desc[UR36][R6.64+0xa0], R3 ;  /* 0x0000a0030600c986 */ /* 0x0003e2000c101124 */
[----:B------:R-:W-:Y:S05]  /*4e90*/  @P3 BRA `(.L_x_197) ;  /* 0x00000000000c3947 */ /* 0x000fea0003800000 */
[----:B--2---:R-:W1:Y:S02]  /*4ea0*/  LDG.E.U8 R155, desc[UR36][R10.64+0xa1] ;  /* 0x0000a1240a9b7981 */ /* 0x004e64000c1e1100 */
[----:B-1----:R-:W-:-:S05]  /*4eb0*/  PRMT R3, R155, 0x8880, RZ ;  /* 0x000088809b037816 */ /* 0x002fca00000000ff */
[----:B------:R-:W-:-:S07]  /*4ec0*/  IMAD R12, R3, R154, RZ ;  /* 0x0000009a030c7224 */ /* 0x000fce00078e02ff */
.L_x_197:
[----:B------:R-:W-:Y:S05]  /*4ed0*/  BSYNC B1 ;  /* 0x0000000000017941 */ /* 0x000fea0003800000 */
.L_x_196:
[----:B------:R-:W-:Y:S01]  /*4ee0*/  @!P3 IMAD R107, R107, R153, R12 ;  /* 0x000000996b6bb224 */ /* 0x000fe200078e020c */
[----:B------:R-:W-:Y:S04]  /*4ef0*/  BSSY B1, `(.L_x_198) ;  /* 0x0000006000017945 */ /* 0x000fe80003800000 */
[----:B------:R0:W-:Y:S01]  /*4f00*/  @!P3 STG.E.U8 desc[UR36][R6.64+0xa1], R107 ;  /* 0x0000a16b0600b986 */ /* 0x0001e2000c101124 */
[----:B------:R-:W-:Y:S05]  /*4f10*/  @P5 BRA `(.L_x_199) ;  /* 0x00000000000c5947 */ /* 0x000fea0003800000 */
[----:B--2---:R-:W1:Y:S02]  /*4f20*/  LDG.E.U8 R155, desc[UR36][R8.64+0xa8] ;  /* 0x0000a824089b7981 */ /* 0x004e64000c1e1100 */
[----:B-1----:R-:W-:-:S05]  /*4f30*/  PRMT R3, R155, 0x8880, RZ ;  /* 0x000088809b037816 */ /* 0x002fca00000000ff */
[----:B------:R-:W-:-:S07]  /*4f40*/  IMAD R12, R3, R154, RZ ;  /* 0x0000009a030c7224 */ /* 0x000fce00078e02ff */
.L_x_199:
[----:B------:R-:W-:Y:S05]  /*4f50*/  BSYNC B1 ;  /* 0x0000000000017941 */ /* 0x000fea0003800000 */
.L_x_198:
[----:B-1----:R-:W-:Y:S01]  /*4f60*/  @!P5 IMAD R3, R108, R153, R12 ;  /* 0x000000996c03d224 */ /* 0x002fe200078e020c */
[----:B------:R-:W-:Y:S04]  /*4f70*/  BSSY B1, `(.L_x_200) ;  /* 0x0000006000017945 */ /* 0x000fe80003800000 */
[----:B------:R1:W-:Y:S01]  /*4f80*/  @!P5 STG.E.U8 desc[UR36][R4.64+0xa8], R3 ;  /* 0x0000a8030400d986 */ /* 0x0003e2000c101124 */
[----:B------:R-:W-:Y:S05]  /*4f90*/  @P2 BRA `(.L_x_201) ;  /* 0x00000000000c2947 */ /* 0x000fea0003800000 */
[----:B--2---:R-:W1:Y:S02]  /*4fa0*/  LDG.E.U8 R155, desc[UR36][R8.64+0xa9] ;  /* 0x0000a924089b7981 */ /* 0x004e64000c1e1100 */
[----:B-1----:R-:W-:-:S05]  /*4fb0*/  PRMT R3, R155, 0x8880, RZ ;  /* 0x000088809b037816 */ /* 0x002fca00000000ff */
[----:B------:R-:W-:-:S07]  /*4fc0*/  IMAD R12, R3, R154, RZ ;  /* 0x0000009a030c7224 */ /* 0x000fce00078e02ff */
.L_x_201:
[----:B------:R-:W-:Y:S05]  /*4fd0*/  BSYNC B1 ;  /* 0x0000000000017941 */ /* 0x000fea0003800000 */
.L_x_200:
        /* <DEDUP_REMOVED lines=11> */
.L_x_203:
[----:B------:R-:W-:Y:S05]  /*5090*/  BSYNC B1 ;  /* 0x0000000000017941 */ /* 0x000fea0003800000 */
.L_x_202:
[----:B-1----:R-:W-:Y:S01]  /*50a0*/  @!P4 IMAD R3, R110, R153, R12 ;  /* 0x000000996e03c224 */ /* 0x002fe200078e020c */
[----:B------:R-:W-:Y:S04]  /*50b0*/  BSSY B1, `(.L_x_204) ;  /* 0x0000006000017945 */ /* 0x000fe80003800000 */
[----:B------:R1:W-:Y:S01]  /*50c0*/  @!P4 STG.E.U8 desc[UR36][R6.64+0xa8], R3 ;  /* 0x0000a8030600c986 */ /* 0x0003e2000c101124 */
[----:B------:R-:W-:Y:S05]  /*50d0*/  @P3 BRA `(.L_x_205) ;  /* 0x00000000000c3947 */ /* 0x000fea0003800000 */
[----:B--2---:R-:W1:Y:S02]  /*50e0*/  LDG.E.U8 R155, desc[UR36][R10.64+0xa9] ;  /* 0x0000a9240a9b7981 */ /* 0x004e64000c1e1100 */
[----:B-1----:R-:W-:-:S05]  /*50f0*/  PRMT R3, R155, 0x8880, RZ ;  /* 0x000088809b037816 */ /* 0x002fca00000000ff */
[----:B------:R-:W-:-:S07]  /*5100*/  IMAD R12, R3, R154, RZ ;  /* 0x0000009a030c7224 */ /* 0x000fce00078e02ff */
.L_x_205:
[----:B------:R-:W-:Y:S05]  /*5110*/  BSYNC B1 ;  /* 0x0000000000017941 */ /* 0x000fea0003800000 */
.L_x_204:
[----:B------:R-:W-:Y:S01]  /*5120*/  @!P3 IMAD R111, R111, R153, R12 ;  /* 0x000000996f6fb224 */ /* 0x000fe200078e020c */
[----:B------:R-:W-:Y:S04]  /*5130*/  BSSY B1, `(.L_x_206) ;  /* 0x0000006000017945 */ /* 0x000fe80003800000 */
[----:B------:R0:W-:Y:S01]  /*5140*/  @!P3 STG.E.U8 desc[UR36][R6.64+0xa9], R111 ;  /* 0x0000a96f0600b986 */ /* 0x0001e2000c101124 */
[----:B------:R-:W-:Y:S05]  /*5150*/  @P5 BRA `(.L_x_207) ;  /* 0x00000000000c5947 */ /* 0x000fea0003800000 */
[----:B--2---:R-:W1:Y:S02]  /*5160*/  LDG.E.U8 R155, desc[UR36][R8.64+0xb0] ;  /* 0x0000b024089b7981 */ /* 0x004e64000c1e1100 */
[----:B-1----:R-:W-:-:S05]  /*5170*/  PRMT R3, R155, 0x8880, RZ ;  /* 0x000088809b037816 */ /* 0x002fca00000000ff */
[----:B------:R-:W-:-:S07]  /*5180*/  IMAD R12, R3, R154, RZ ;  /* 0x0000009a030c7224 */ /* 0x000fce00078e02ff */
.L_x_207:
[----:B------:R-:W-:Y:S05]  /*5190*/  BSYNC B1 ;  /* 0x0000000000017941 */ /* 0x000fea0003800000 */
.L_x_206:
[----:B-1----:R-:W-:Y:S01]  /*51a0*/  @!P5 IMAD R3, R112, R153, R12 ;  /* 0x000000997003d224 */ /* 0x002fe200078e020c */
[----:B------:R-:W-:Y:S04]  /*51b0*/  BSSY B1, `(.L_x_208) ;  /* 0x0000006000017945 */ /* 0x000fe80003800000 */
[----:B------:R1:W-:Y:S01]  /*51c0*/  @!P5 STG.E.U8 desc[UR36][R4.64+0xb0], R3 ;  /* 0x0000b0030400d986 */ /* 0x0003e2000c101124 */
[----:B------:R-:W-:Y:S05]  /*51d0*/  @P2 BRA `(.L_x_209) ;  /* 0x00000000000c2947 */ /* 0x000fea0003800000 */
[----:B--2---:R-:W1:Y:S02]  /*51e0*/  LDG.E.U8 R155, desc[UR36][R8.64+0xb1] ;  /* 0x0000b124089b7981 */ /* 0x004e64000c1e1100 */
[----:B-1----:R-:W-:-:S05]  /*51f0*/  PRMT R3, R155, 0x8880, RZ ;  /* 0x000088809b037816 */ /* 0x002fca00000000ff */
[----:B------:R-:W-:-:S07]  /*5200*/  IMAD R12, R3, R154, RZ ;  /* 0x0000009a030c7224 */ /* 0x000fce00078e02ff */
.L_x_209:
[----:B------:R-:W-:Y:S05]  /*5210*/  BSYNC B1 ;  /* 0x0000000000017941 */ /* 0x000fea0003800000 */
.L_x_208:
        /* <DEDUP_REMOVED lines=11> */
.L_x_211:
[----:B------:R-:W-:Y:S05]  /*52d0*/  BSYNC B1 ;  /* 0x0000000000017941 */ /* 0x000fea0003800000 */
.L_x_210:
[----:B-1----:R-:W-:Y:S01]  /*52e0*/  @!P4 IMAD R3, R114, R153, R12 ;  /* 0x000000997203c224 */ /* 0x002fe200078e020c */
[----:B------:R-:W-:Y:S04]  /*52f0*/  BSSY B1, `(.L_x_212) ;  /* 0x0000006000017945 */ /* 0x000fe80003800000 */
[----:B------:R1:W-:Y:S01]  /*5300*/  @!P4 STG.E.U8 desc[UR36][R6.64+0xb0], R3 ;  /* 0x0000b0030600c986 */ /* 0x0003e2000c101124 */
[----:B------:R-:W-:Y:S05]  /*5310*/  @P3 BRA `(.L_x_213) ;  /* 0x00000000000c3947 */ /* 0x000fea0003800000 */
[----:B--2---:R-:W1:Y:S02]  /*5320*/  LDG.E.U8 R155, desc[UR36][R10.64+0xb1] ;  /* 0x0000b1240a9b7981 */ /* 0x004e64000c1e1100 */
[----:B-1----:R-:W-:-:S05]  /*5330*/  PRMT R3, R155, 0x8880, RZ ;  /* 0x000088809b037816 */ /* 0x002fca00000000ff */
[----:B------:R-:W-:-:S07]  /*5340*/  IMAD R12, R3, R154, RZ ;  /* 0x0000009a030c7224 */ /* 0x000fce00078e02ff */
.L_x_213:
[----:B------:R-:W-:Y:S05]  /*5350*/  BSYNC B1 ;  /* 0x0000000000017941 */ /* 0x000fea0003800000 */
.L_x_212:
[----:B------:R-:W-:Y:S01]  /*5360*/  @!P3 IMAD R115, R115, R153, R12 ;  /* 0x000000997373b224 */ /* 0x000fe200078e020c */
[----:B------:R-:W-:Y:S04]  /*5370*/  BSSY B1, `(.L_x_214) ;  /* 0x0000006000017945 */ /* 0x000fe80003800000 */
[----:B------:R0:W-:Y:S01]  /*5380*/  @!P3 STG.E.U8 desc[UR36][R6.64+0xb1], R115 ;  /* 0x0000b1730600b986 */ /* 0x0001e2000c101124 */
[----:B------:R-:W-:Y:S05]  /*5390*/  @P5 BRA `(.L_x_215) ;  /* 0x00000000000c5947 */ /* 0x000fea0003800000 */
[----:B--2---:R-:W1:Y:S02]  /*53a0*/  LDG.E.U8 R155, desc[UR36][R8.64+0xb8] ;  /* 0x0000b824089b7981 */ /* 0x004e64000c1e1100 */
[----:B-1----:R-:W-:-:S05]  /*53b0*/  PRMT R3, R155, 0x8880, RZ ;  /* 0x000088809b037816 */ /* 0x002fca00000000ff */
[----:B------:R-:W-:-:S07]  /*53c0*/  IMAD R12, R3, R154, RZ ;  /* 0x0000009a030c7224 */ /* 0x000fce00078e02ff */
.L_x_215:
[----:B------:R-:W-:Y:S05]  /*53d0*/  BSYNC B1 ;  /* 0x0000000000017941 */ /* 0x000fea0003800000 */
.L_x_214:
[----:B-1----:R-:W-:Y:S01]  /*53e0*/  @!P5 IMAD R3, R116, R153, R12 ;  /* 0x000000997403d224 */ /* 0x002fe200078e020c */
[----:B------:R-:W-:Y:S04]  /*53f0*/  BSSY B1, `(.L_x_216) ;  /* 0x0000006000017945 */ /* 0x000fe80003800000 */
[----:B------:R1:W-:Y:S01]  /*5400*/  @!P5 STG.E.U8 desc[UR36][R4.64+0xb8], R3 ;  /* 0x0000b8030400d986 */ /* 0x0003e2000c101124 */
[----:B------:R-:W-:Y:S05]  /*5410*/  @P2 BRA `(.L_x_217) ;  /* 0x00000000000c2947 */ /* 0x000fea0003800000 */
[----:B--2---:R-:W1:Y:S02]  /*5420*/  LDG.E.U8 R155, desc[UR36][R8.64+0xb9] ;  /* 0x0000b924089b7981 */ /* 0x004e64000c1e1100 */
[----:B-1----:R-:W-:-:S05]  /*5430*/  PRMT R3, R155, 0x8880, RZ ;  /* 0x000088809b037816 */ /* 0x002fca00000000ff */
[----:B------:R-:W-:-:S07]  /*5440*/  IMAD R12, R3, R154, RZ ;  /* 0x0000009a030c7224 */ /* 0x000fce00078e02ff */
.L_x_217:
[----:B------:R-:W-:Y:S05]  /*5450*/  BSYNC B1 ;  /* 0x0000000000017941 */ /* 0x000fea0003800000 */
.L_x_216:
        /* <DEDUP_REMOVED lines=11> */
.L_x_219:
[----:B------:R-:W-:Y:S05]  /*5510*/  BSYNC B1 ;  /* 0x0000000000017941 */ /* 0x000fea0003800000 */
.L_x_218:
[----:B-1----:R-:W-:Y:S01]  /*5520*/  @!P4 IMAD R3, R118, R153, R12 ;  /* 0x000000997603c224 */ /* 0x002fe200078e020c */
[----:B------:R-:W-:Y:S04]  /*5530*/  BSSY B1, `(.L_x_220) ;  /* 0x0000006000017945 */ /* 0x000fe80003800000 */
[----:B------:R1:W-:Y:S01]  /*5540*/  @!P4 STG.E.U8 desc[UR36][R6.64+0xb8], R3 ;  /* 0x0000b8030600c986 */ /* 0x0003e2000c101124 */
[----:B------:R-:W-:Y:S05]  /*5550*/  @P3 BRA `(.L_x_221) ;  /* 0x00000000000c3947 */ /* 0x000fea0003800000 */
[----:B--2---:R-:W1:Y:S02]  /*5560*/  LDG.E.U8 R155, desc[UR36][R10.64+0xb9] ;  /* 0x0000b9240a9b7981 */ /* 0x004e64000c1e1100 */
[----:B-1----:R-:W-:-:S05]  /*5570*/  PRMT R3, R155, 0x8880, RZ ;  /* 0x000088809b037816 */ /* 0x002fca00000000ff */
[----:B------:R-:W-:-:S07]  /*5580*/  IMAD R12, R3, R154, RZ ;  /* 0x0000009a030c7224 */ /* 0x000fce00078e02ff */
.L_x_221:
[----:B------:R-:W-:Y:S05]  /*5590*/  BSYNC B1 ;  /* 0x0000000000017941 */ /* 0x000fea0003800000 */
.L_x_220:
[----:B------:R-:W-:Y:S01]  /*55a0*/  @!P3 IMAD R119, R119, R153, R12 ;  /* 0x000000997777b224 */ /* 0x000fe200078e020c */
[----:B------:R-:W-:Y:S04]  /*55b0*/  BSSY B1, `(.L_x_222) ;  /* 0x0000006000017945 */ /* 0x000fe80003800000 */
[----:B------:R0:W-:Y:S01]  /*55c0*/  @!P3 STG.E.U8 desc[UR36][R6.64+0xb9], R119 ;  /* 0x0000b9770600b986 */ /* 0x0001e2000c101124 */
[----:B------:R-:W-:Y:S05]  /*55d0*/  @P5 BRA `(.L_x_223) ;  /* 0x00000000000c5947 */ /* 0x000fea0003800000 */
[----:B--2---:R-:W1:Y:S02]  /*55e0*/  LDG.E.U8 R155, desc[UR36][R8.64+0xc0] ;  /* 0x0000c024089b7981 */ /* 0x004e64000c1e1100 */
[----:B-1----:R-:W-:-:S05]  /*55f0*/  PRMT R3, R155, 0x8880, RZ ;  /* 0x000088809b037816 */ /* 0x002fca00000000ff */
[----:B------:R-:W-:-:S07]  /*5600*/  IMAD R12, R3, R154, RZ ;  /* 0x0000009a030c7224 */ /* 0x000fce00078e02ff */
.L_x_223:
[----:B------:R-:W-:Y:S05]  /*5610*/  BSYNC B1 ;  /* 0x0000000000017941 */ /* 0x000fea0003800000 */
.L_x_222:
[----:B-1----:R-:W-:Y:S01]  /*5620*/  @!P5 IMAD R3, R120, R153, R12 ;  /* 0x000000997803d224 */ /* 0x002fe200078e020c */
[----:B------:R-:W-:Y:S04]  /*5630*/  BSSY B1, `(.L_x_224) ;  /* 0x0000006000017945 */ /* 0x000fe80003800000 */
[----:B------:R1:W-:Y:S01]  /*5640*/  @!P5 STG.E.U8 desc[UR36][R4.64+0xc0], R3 ;  /* 0x0000c0030400d986 */ /* 0x0003e2000c101124 */
[----:B------:R-:W-:Y:S05]  /*5650*/  @P2 BRA `(.L_x_225) ;  /* 0x00000000000c2947 */ /* 0x000fea0003800000 */
[----:B--2---:R-:W1:Y:S02]  /*5660*/  LDG.E.U8 R155, desc[UR36][R8.64+0xc1] ;  /* 0x0000c124089b7981 */ /* 0x004e64000c1e1100 */
[----:B-1----:R-:W-:-:S05]  /*5670*/  PRMT R3, R155, 0x8880, RZ ;  /* 0x000088809b037816 */ /* 0x002fca00000000ff */
[----:B------:R-:W-:-:S07]  /*5680*/  IMAD R12, R3, R154, RZ ;  /* 0x0000009a030c7224 */ /* 0x000fce00078e02ff */
.L_x_225:
[----:B------:R-:W-:Y:S05]  /*5690*/  BSYNC B1 ;  /* 0x0000000000017941 */ /* 0x000fea0003800000 */
.L_x_224:
        /* <DEDUP_REMOVED lines=11> */
.L_x_227:
[----:B------:R-:W-:Y:S05]  /*5750*/  BSYNC B1 ;  /* 0x0000000000017941 */ /* 0x000fea0003800000 */
.L_x_226:
[----:B-1----:R-:W-:Y:S01]  /*5760*/  @!P4 IMAD R3, R122, R153, R12 ;  /* 0x000000997a03c224 */ /* 0x002fe200078e020c */
[----:B------:R-:W-:Y:S04]  /*5770*/  BSSY B1, `(.L_x_228) ;  /* 0x0000006000017945 */ /* 0x000fe80003800000 */
[----:B------:R1:W-:Y:S01]  /*5780*/  @!P4 STG.E.U8 desc[UR36][R6.64+0xc0], R3 ;  /* 0x0000c0030600c986 */ /* 0x0003e2000c101124 */
[----:B------:R-:W-:Y:S05]  /*5790*/  @P3 BRA `(.L_x_229) ;  /* 0x00000000000c3947 */ /* 0x000fea0003800000 */
[----:B--2---:R-:W1:Y:S02]  /*57a0*/  LDG.E.U8 R155, desc[UR36][R10.64+0xc1] ;  /* 0x0000c1240a9b7981 */ /* 0x004e64000c1e1100 */
[----:B-1----:R-:W-:-:S05]  /*57b0*/  PRMT R3, R155, 0x8880, RZ ;  /* 0x000088809b037816 */ /* 0x002fca00000000ff */
[----:B------:R-:W-:-:S07]  /*57c0*/  IMAD R12, R3, R154, RZ ;  /* 0x0000009a030c7224 */ /* 0x000fce00078e02ff */
.L_x_229:
[----:B------:R-:W-:Y:S05]  /*57d0*/  BSYNC B1 ;  /* 0x0000000000017941 */ /* 0x000fea0003800000 */
.L_x_228:
[----:B------:R-:W-:Y:S01]  /*57e0*/  @!P3 IMAD R123, R123, R153, R12 ;  /* 0x000000997b7bb224 */ /* 0x000fe200078e020c */
[----:B------:R-:W-:Y:S04]  /*57f0*/  BSSY B1, `(.L_x_230) ;  /* 0x0000006000017945 */ /* 0x000fe80003800000 */
[----:B------:R0:W-:Y:S01]  /*5800*/  @!P3 STG.E.U8 desc[UR36][R6.64+0xc1], R123 ;  /* 0x0000c17b0600b986 */ /* 0x0001e2000c101124 */
[----:B------:R-:W-:Y:S05]  /*5810*/  @P5 BRA `(.L_x_231) ;  /* 0x00000000000c5947 */ /* 0x000fea0003800000 */
[----:B--2---:R-:W1:Y:S02]  /*5820*/  LDG.E.U8 R155, desc[UR36][R8.64+0xc8] ;  /* 0x0000c824089b7981 */ /* 0x004e64000c1e1100 */
[----:B-1----:R-:W-:-:S05]  /*5830*/  PRMT R3, R155, 0x8880, RZ ;  /* 0x000088809b037816 */ /* 0x002fca00000000ff */
[----:B------:R-:W-:-:S07]  /*5840*/  IMAD R12, R3, R154, RZ ;  /* 0x0000009a030c7224 */ /* 0x000fce00078e02ff */
.L_x_231:
[----:B------:R-:W-:Y:S05]  /*5850*/  BSYNC B1 ;  /* 0x0000000000017941 */ /* 0x000fea0003800000 */
.L_x_230:
[----:B-1----:R-:W-:Y:S01]  /*5860*/  @!P5 IMAD R3, R124, R153, R12 ;  /* 0x000000997c03d224 */ /* 0x002fe200078e020c */
[----:B------:R-:W-:Y:S04]  /*5870*/  BSSY B1, `(.L_x_232) ;  /* 0x0000006000017945 */ /* 0x000fe80003800000 */
[----:B------:R1:W-:Y:S01]  /*5880*/  @!P5 STG.E.U8 desc[UR36][R4.64+0xc8], R3 ;  /* 0x0000c8030400d986 */ /* 0x0003e2000c101124 */
[----:B------:R-:W-:Y:S05]  /*5890*/  @P2 BRA `(.L_x_233) ;  /* 0x00000000000c2947 */ /* 0x000fea0003800000 */
[----:B--2---:R-:W1:Y:S02]  /*58a0*/  LDG.E.U8 R155, desc[UR36][R8.64+0xc9] ;  /* 0x0000c924089b7981 */ /* 0x004e64000c1e1100 */
[----:B-1----:R-:W-:-:S05]  /*58b0*/  PRMT R3, R155, 0x8880, RZ ;  /* 0x000088809b037816 */ /* 0x002fca00000000ff */
[----:B------:R-:W-:-:S07]  /*58c0*/  IMAD R12, R3, R154, RZ ;  /* 0x0000009a030c7224 */ /* 0x000fce00078e02ff */
.L_x_233:
[----:B------:R-:W-:Y:S05]  /*58d0*/  BSYNC B1 ;  /* 0x0000000000017941 */ /* 0x000fea0003800000 */
.L_x_232:
        /* <DEDUP_REMOVED lines=11> */
.L_x_235:
[----:B------:R-:W-:Y:S05]  /*5990*/  BSYNC B1 ;  /* 0x0000000000017941 */ /* 0x000fea0003800000 */
.L_x_234:
[----:B-1----:R-:W-:Y:S01]  /*59a0*/  @!P4 IMAD R3, R126, R153, R12 ;  /* 0x000000997e03c224 */ /* 0x002fe200078e020c */
[----:B------:R-:W-:Y:S04]  /*59b0*/  BSSY B1, `(.L_x_236) ;  /* 0x0000006000017945 */ /* 0x000fe80003800000 */
[----:B------:R1:W-:Y:S01]  /*59c0*/  @!P4 STG.E.U8 desc[UR36][R6.64+0xc8], R3 ;  /* 0x0000c8030600c986 */ /* 0x0003e2000c101124 */
[----:B------:R-:W-:Y:S05]  /*59d0*/  @P3 BRA `(.L_x_237) ;  /* 0x00000000000c3947 */ /* 0x000fea0003800000 */
[----:B--2---:R-:W1:Y:S02]  /*59e0*/  LDG.E.U8 R155, desc[UR36][R10.64+0xc9] ;  /* 0x0000c9240a9b7981 */ /* 0x004e64000c1e1100 */
[----:B-1----:R-:W-:-:S05]  /*59f0*/  PRMT R3, R155, 0x8880, RZ ;  /* 0x000088809b037816 */ /* 0x002fca00000000ff */
[----:B------:R-:W-:-:S07]  /*5a00*/  IMAD R12, R3, R154, RZ ;  /* 0x0000009a030c7224 */ /* 0x000fce00078e02ff */
.L_x_237:
[----:B------:R-:W-:Y:S05]  /*5a10*/  BSYNC B1 ;  /* 0x0000000000017941 */ /* 0x000fea0003800000 */
.L_x_236:
[----:B------:R-:W-:Y:S01]  /*5a20*/  @!P3 IMAD R127, R127, R153, R12 ;  /* 0x000000997f7fb224 */ /* 0x000fe200078e020c */
[----:B------:R-:W-:Y:S04]  /*5a30*/  BSSY B1, `(.L_x_238) ;  /* 0x0000006000017945 */ /* 0x000fe80003800000 */
[----:B------:R0:W-:Y:S01]  /*5a40*/  @!P3 STG.E.U8 desc[UR36][R6.64+0xc9], R127 ;  /* 0x0000c97f0600b986 */ /* 0x0001e2000c101124 */
[----:B------:R-:W-:Y:S05]  /*5a50*/  @P5 BRA `(.L_x_239) ;  /* 0x00000000000c5947 */ /* 0x000fea0003800000 */
[----:B--2---:R-:W1:Y:S02]  /*5a60*/  LDG.E.U8 R155, desc[UR36][R8.64+0xd0] ;  /* 0x0000d024089b7981 */ /* 0x004e64000c1e1100 */
[----:B-1----:R-:W-:-:S05]  /*5a70*/  PRMT R3, R155, 0x8880, RZ ;  /* 0x000088809b037816 */ /* 0x002fca00000000ff */
[----:B------:R-:W-:-:S07]  /*5a80*/  IMAD R12, R3, R154, RZ ;  /* 0x0000009a030c7224 */ /* 0x000fce00078e02ff */
.L_x_239:
[----:B------:R-:W-:Y:S05]  /*5a90*/  BSYNC B1 ;  /* 0x0000000000017941 */ /* 0x000fea0003800000 */
.L_x_238:
[----:B-1----:R-:W-:Y:S01]  /*5aa0*/  @!P5 IMAD R3, R128, R153, R12 ;  /* 0x000000998003d224 */ /* 0x002fe200078e020c */
[----:B------:R-:W-:Y:S04]  /*5ab0*/  BSSY B1, `(.L_x_240) ;  /* 0x0000006000017945 */ /* 0x000fe80003800000 */
[----:B------:R1:W-:Y:S01]  /*5ac0*/  @!P5 STG.E.U8 desc[UR36][R4.64+0xd0], R3 ;  /* 0x0000d0030400d986 */ /* 0x0003e2000c101124 */
[----:B------:R-:W-:Y:S05]  /*5ad0*/  @P2 BRA `(.L_x_241) ;  /* 0x00000000000c2947 */ /* 0x000fea0003800000 */
[----:B--2---:R-:W1:Y:S02]  /*5ae0*/  LDG.E.U8 R155, desc[UR36][R8.64+0xd1] ;  /* 0x0000d124089b7981 */ /* 0x004e64000c1e1100 */
[----:B-1----:R-:W-:-:S05]  /*5af0*/  PRMT R3, R155, 0x8880, RZ ;  /* 0x000088809b037816 */ /* 0x002fca00000000ff */
[----:B------:R-:W-:-:S07]  /*5b00*/  IMAD R12, R3, R154, RZ ;  /* 0x0000009a030c7224 */ /* 0x000fce00078e02ff */
.L_x_241:
[----:B------:R-:W-:Y:S05]  /*5b10*/  BSYNC B1 ;  /* 0x0000000000017941 */ /* 0x000fea0003800000 */
.L_x_240:
        /* <DEDUP_REMOVED lines=11> */
.L_x_243:
[----:B------:R-:W-:Y:S05]  /*5bd0*/  BSYNC B1 ;  /* 0x0000000000017941 */ /* 0x000fea0003800000 */
.L_x_242:
[----:B-1----:R-:W-:Y:S01]  /*5be0*/  @!P4 IMAD R3, R130, R153, R12 ;  /* 0x000000998203c224 */ /* 0x002fe200078e020c */
[----:B------:R-:W-:Y:S04]  /*5bf0*/  BSSY B1, `(.L_x_244) ;  /* 0x0000006000017945 */ /* 0x000fe80003800000 */
[----:B------:R1:W-:Y:S01]  /*5c00*/  @!P4 STG.E.U8 desc[UR36][R6.64+0xd0], R3 ;  /* 0x0000d0030600c986 */ /* 0x0003e2000c101124 */
[----:B------:R-:W-:Y:S05]  /*5c10*/  @P3 BRA `(.L_x_245) ;  /* 0x00000000000c3947 */ /* 0x000fea0003800000 */
[----:B--2---:R-:W1:Y:S02]  /*5c20*/  LDG.E.U8 R155, desc[UR36][R10.64+0xd1] ;  /* 0x0000d1240a9b7981 */ /* 0x004e64000c1e1100 */
[----:B-1----:R-:W-:-:S05]  /*5c30*/  PRMT R3, R155, 0x8880, RZ ;  /* 0x000088809b037816 */ /* 0x002fca00000000ff */
[----:B------:R-:W-:-:S07]  /*5c40*/  IMAD R12, R3, R154, RZ ;  /* 0x0000009a030c7224 */ /* 0x000fce00078e02ff */
.L_x_245:
[----:B------:R-:W-:Y:S05]  /*5c50*/  BSYNC B1 ;  /* 0x0000000000017941 */ /* 0x000fea0003800000 */
.L_x_244:
[----:B------:R-:W-:Y:S01]  /*5c60*/  @!P3 IMAD R131, R131, R153, R12 ;  /* 0x000000998383b224 */ /* 0x000fe200078e020c */
[----:B------:R-:W-:Y:S04]  /*5c70*/  BSSY B1, `(.L_x_246) ;  /* 0x0000006000017945 */ /* 0x000fe80003800000 */
[----:B------:R0:W-:Y:S01]  /*5c80*/  @!P3 STG.E.U8 desc[UR36][R6.64+0xd1], R131 ;  /* 0x0000d1830600b986 */ /* 0x0001e2000c101124 */
[----:B------:R-:W-:Y:S05]  /*5c90*/  @P5 BRA `(.L_x_247) ;  /* 0x00000000000c5947 */ /* 0x000fea0003800000 */
[----:B--2---:R-:W1:Y:S02]  /*5ca0*/  LDG.E.U8 R155, desc[UR36][R8.64+0xd8] ;  /* 0x0000d824089b7981 */ /* 0x004e64000c1e1100 */
[----:B-1----:R-:W-:-:S05]  /*5cb0*/  PRMT R3, R155, 0x8880, RZ ;  /* 0x000088809b037816 */ /* 0x002fca00000000ff */
[----:B------:R-:W-:-:S07]  /*5cc0*/  IMAD R12, R3, R154, RZ ;  /* 0x0000009a030c7224 */ /* 0x000fce00078e02ff */
.L_x_247:
[----:B------:R-:W-:Y:S05]  /*5cd0*/  BSYNC B1 ;  /* 0x0000000000017941 */ /* 0x000fea0003800000 */
.L_x_246:
[----:B-1----:R-:W-:Y:S01]  /*5ce0*/  @!P5 IMAD R3, R132, R153, R12 ;  /* 0x000000998403d224 */ /* 0x002fe200078e020c */
[----:B------:R-:W-:Y:S04]  /*5cf0*/  BSSY B1, `(.L_x_248) ;  /* 0x0000006000017945 */ /* 0x000fe80003800000 */
[----:B------:R1:W-:Y:S01]  /*5d00*/  @!P5 STG.E.U8 desc[UR36][R4.64+0xd8], R3 ;  /* 0x0000d8030400d986 */ /* 0x0003e2000c101124 */
[----:B------:R-:W-:Y:S05]  /*5d10*/  @P2 BRA `(.L_x_249) ;  /* 0x00000000000c2947 */ /* 0x000fea0003800000 */
[----:B--2---:R-:W1:Y:S02]  /*5d20*/  LDG.E.U8 R155, desc[UR36][R8.64+0xd9] ;  /* 0x0000d924089b7981 */ /* 0x004e64000c1e1100 */
[----:B-1----:R-:W-:-:S05]  /*5d30*/  PRMT R3, R155, 0x8880, RZ ;  /* 0x000088809b037816 */ /* 0x002fca00000000ff */
[----:B------:R-:W-:-:S07]  /*5d40*/  IMAD R12, R3, R154, RZ ;  /* 0x0000009a030c7224 */ /* 0x000fce00078e02ff */
.L_x_249:
[----:B------:R-:W-:Y:S05]  /*5d50*/  BSYNC B1 ;  /* 0x0000000000017941 */ /* 0x000fea0003800000 */
.L_x_248:
        /* <DEDUP_REMOVED lines=11> */
.L_x_251:
[----:B------:R-:W-:Y:S05]  /*5e10*/  BSYNC B1 ;  /* 0x0000000000017941 */ /* 0x000fea0003800000 */
.L_x_250:
[----:B-1----:R-:W-:Y:S01]  /*5e20*/  @!P4 IMAD R3, R134, R153, R12 ;  /* 0x000000998603c224 */ /* 0x002fe200078e020c */
[----:B------:R-:W-:Y:S04]  /*5e30*/  BSSY B1, `(.L_x_252) ;  /* 0x0000006000017945 */ /* 0x000fe80003800000 */
[----:B------:R1:W-:Y:S01]  /*5e40*/  @!P4 STG.E.U8 desc[UR36][R6.64+0xd8], R3 ;  /* 0x0000d8030600c986 */ /* 0x0003e2000c101124 */
[----:B------:R-:W-:Y:S05]  /*5e50*/  @P3 BRA `(.L_x_253) ;  /* 0x00000000000c3947 */ /* 0x000fea0003800000 */
[----:B--2---:R-:W1:Y:S02]  /*5e60*/  LDG.E.U8 R155, desc[UR36][R10.64+0xd9] ;  /* 0x0000d9240a9b7981 */ /* 0x004e64000c1e1100 */
[----:B-1----:R-:W-:-:S05]  /*5e70*/  PRMT R3, R155, 0x8880, RZ ;  /* 0x000088809b037816 */ /* 0x002fca00000000ff */
[----:B------:R-:W-:-:S07]  /*5e80*/  IMAD R12, R3, R154, RZ ;  /* 0x0000009a030c7224 */ /* 0x000fce00078e02ff */
.L_x_253:
[----:B------:R-:W-:Y:S05]  /*5e90*/  BSYNC B1 ;  /* 0x0000000000017941 */ /* 0x000fea0003800000 */
.L_x_252:
[----:B------:R-:W-:Y:S01]  /*5ea0*/  @!P3 IMAD R135, R135, R153, R12 ;  /* 0x000000998787b224 */ /* 0x000fe200078e020c */
[----:B------:R-:W-:Y:S04]  /*5eb0*/  BSSY B1, `(.L_x_254) ;  /* 0x0000006000017945 */ /* 0x000fe80003800000 */
[----:B------:R0:W-:Y:S01]  /*5ec0*/  @!P3 STG.E.U8 desc[UR36][R6.64+0xd9], R135 ;  /* 0x0000d9870600b986 */ /* 0x0001e2000c101124 */
[----:B------:R-:W-:Y:S05]  /*5ed0*/  @P5 BRA `(.L_x_255) ;  /* 0x00000000000c5947 */ /* 0x000fea0003800000 */
[----:B--2---:R-:W1:Y:S02]  /*5ee0*/  LDG.E.U8 R155, desc[UR36][R8.64+0xe0] ;  /* 0x0000e024089b7981 */ /* 0x004e64000c1e1100 */
[----:B-1----:R-:W-:-:S05]  /*5ef0*/  PRMT R3, R155, 0x8880, RZ ;  /* 0x000088809b037816 */ /* 0x002fca00000000ff */
[----:B------:R-:W-:-:S07]  /*5f00*/  IMAD R12, R3, R154, RZ ;  /* 0x0000009a030c7224 */ /* 0x000fce00078e02ff */
.L_x_255:
[----:B------:R-:W-:Y:S05]  /*5f10*/  BSYNC B1 ;  /* 0x0000000000017941 */ /* 0x000fea0003800000 */
.L_x_254:
[----:B-1----:R-:W-:Y:S01]  /*5f20*/  @!P5 IMAD R3, R136, R153, R12 ;  /* 0x000000998803d224 */ /* 0x002fe200078e020c */
[----:B------:R-:W-:Y:S04]  /*5f30*/  BSSY B1, `(.L_x_256) ;  /* 0x0000006000017945 */ /* 0x000fe80003800000 */
[----:B------:R1:W-:Y:S01]  /*5f40*/  @!P5 STG.E.U8 desc[UR36][R4.64+0xe0], R3 ;  /* 0x0000e0030400d986 */ /* 0x0003e2000c101124 */
[----:B------:R-:W-:Y:S05]  /*5f50*/  @P2 BRA `(.L_x_257) ;  /* 0x00000000000c2947 */ /* 0x000fea0003800000 */
[----:B--2---:R-:W1:Y:S02]  /*5f60*/  LDG.E.U8 R155, desc[UR36][R8.64+0xe1] ;  /* 0x0000e124089b7981 */ /* 0x004e64000c1e1100 */
[----:B-1----:R-:W-:-:S05]  /*5f70*/  PRMT R3, R155, 0x8880, RZ ;  /* 0x000088809b037816 */ /* 0x002fca00000000ff */
[----:B------:R-:W-:-:S07]  /*5f80*/  IMAD R12, R3, R154, RZ ;  /* 0x0000009a030c7224 */ /* 0x000fce00078e02ff */
.L_x_257:
[----:B------:R-:W-:Y:S05]  /*5f90*/  BSYNC B1 ;  /* 0x0000000000017941 */ /* 0x000fea0003800000 */
.L_x_256:
        /* <DEDUP_REMOVED lines=11> */
.L_x_259:
[----:B------:R-:W-:Y:S05]  /*6050*/  BSYNC B1 ;  /* 0x0000000000017941 */ /* 0x000fea0003800000 */
.L_x_258:
[----:B-1----:R-:W-:Y:S01]  /*6060*/  @!P4 IMAD R3, R138, R153, R12 ;  /* 0x000000998a03c224 */ /* 0x002fe200078e020c */
[----:B------:R-:W-:Y:S04]  /*6070*/  BSSY B1, `(.L_x_260) ;  /* 0x0000006000017945 */ /* 0x000fe80003800000 */
[----:B------:R1:W-:Y:S01]  /*6080*/  @!P4 STG.E.U8 desc[UR36][R6.64+0xe0], R3 ;  /* 0x0000e0030600c986 */ /* 0x0003e2000c101124 */
[----:B------:R-:W-:Y:S05]  /*6090*/  @P3 BRA `(.L_x_261) ;  /* 0x00000000000c3947 */ /* 0x000fea0003800000 */
[----:B--2---:R-:W1:Y:S02]  /*60a0*/  LDG.E.U8 R155, desc[UR36][R10.64+0xe1] ;  /* 0x0000e1240a9b7981 */ /* 0x004e64000c1e1100 */
[----:B-1----:R-:W-:-:S05]  /*60b0*/  PRMT R3, R155, 0x8880, RZ ;  /* 0x000088809b037816 */ /* 0x002fca00000000ff */
[----:B------:R-:W-:-:S07]  /*60c0*/  IMAD R12, R3, R154, RZ ;  /* 0x0000009a030c7224 */ /* 0x000fce00078e02ff */
.L_x_261:
[----:B------:R-:W-:Y:S05]  /*60d0*/  BSYNC B1 ;  /* 0x0000000000017941 */ /* 0x000fea0003800000 */
.L_x_260:
[----:B------:R-:W-:Y:S01]  /*60e0*/  @!P3 IMAD R139, R139, R153, R12 ;  /* 0x000000998b8bb224 */ /* 0x000fe200078e020c */
[----:B------:R-:W-:Y:S04]  /*60f0*/  BSSY B1, `(.L_x_262) ;  /* 0x0000006000017945 */ /* 0x000fe80003800000 */
[----:B------:R0:W-:Y:S01]  /*6100*/  @!P3 STG.E.U8 desc[UR36][R6.64+0xe1], R139 ;  /* 0x0000e18b0600b986 */ /* 0x0001e2000c101124 */
[----:B------:R-:W-:Y:S05]  /*6110*/  @P5 BRA `(.L_x_263) ;  /* 0x00000000000c5947 */ /* 0x000fea0003800000 */
[----:B--2---:R-:W1:Y:S02]  /*6120*/  LDG.E.U8 R155, desc[UR36][R8.64+0xe8] ;  /* 0x0000e824089b7981 */ /* 0x004e64000c1e1100 */
[----:B-1----:R-:W-:-:S05]  /*6130*/  PRMT R3, R155, 0x8880, RZ ;  /* 0x000088809b037816 */ /* 0x002fca00000000ff */
[----:B------:R-:W-:-:S07]  /*6140*/  IMAD R12, R3, R154, RZ ;  /* 0x0000009a030c7224 */ /* 0x000fce00078e02ff */
.L_x_263:
[----:B------:R-:W-:Y:S05]  /*6150*/  BSYNC B1 ;  /* 0x0000000000017941 */ /* 0x000fea0003800000 */
.L_x_262:
[----:B-1----:R-:W-:Y:S01]  /*6160*/  @!P5 IMAD R3, R140, R153, R12 ;  /* 0x000000998c03d224 */ /* 0x002fe200078e020c */
[----:B------:R-:W-:Y:S04]  /*6170*/  BSSY B1, `(.L_x_264) ;  /* 0x0000006000017945 */ /* 0x000fe80003800000 */
[----:B------:R1:W-:Y:S01]  /*6180*/  @!P5 STG.E.U8 desc[UR36][R4.64+0xe8], R3 ;  /* 0x0000e8030400d986 */ /* 0x0003e2000c101124 */
[----:B------:R-:W-:Y:S05]  /*6190*/  @P2 BRA `(.L_x_265) ;  /* 0x00000000000c2947 */ /* 0x000fea0003800000 */
[----:B--2---:R-:W1:Y:S02]  /*61a0*/  LDG.E.U8 R155, desc[UR36][R8.64+0xe9] ;  /* 0x0000e924089b7981 */ /* 0x004e64000c1e1100 */
[----:B-1----:R-:W-:-:S05]  /*61b0*/  PRMT R3, R155, 0x8880, RZ ;  /* 0x000088809b037816 */ /* 0x002fca00000000ff */
[----:B------:R-:W-:-:S07]  /*61c0*/  IMAD R12, R3, R154, RZ ;  /* 0x0000009a030c7224 */ /* 0x000fce00078e02ff */
.L_x_265:
[----:B------:R-:W-:Y:S05]  /*61d0*/  BSYNC B1 ;  /* 0x0000000000017941 */ /* 0x000fea0003800000 */
.L_x_264:
        /* <DEDUP_REMOVED lines=11> */
.L_x_267:
[----:B------:R-:W-:Y:S05]  /*6290*/  BSYNC B1 ;  /* 0x0000000000017941 */ /* 0x000fea0003800000 */
.L_x_266:
[----:B-1----:R-:W-:Y:S01]  /*62a0*/  @!P4 IMAD R3, R142, R153, R12 ;  /* 0x000000998e03c224 */ /* 0x002fe200078e020c */
[----:B------:R-:W-:Y:S04]  /*62b0*/  BSSY B1, `(.L_x_268) ;  /* 0x0000006000017945 */ /* 0x000fe80003800000 */
[----:B------:R1:W-:Y:S01]  /*62c0*/  @!P4 STG.E.U8 desc[UR36][R6.64+0xe8], R3 ;  /* 0x0000e8030600c986 */ /* 0x0003e2000c101124 */
[----:B------:R-:W-:Y:S05]  /*62d0*/  @P3 BRA `(.L_x_269) ;  /* 0x00000000000c3947 */ /* 0x000fea0003800000 */
[----:B--2---:R-:W1:Y:S02]  /*62e0*/  LDG.E.U8 R155, desc[UR36][R10.64+0xe9] ;  /* 0x0000e9240a9b7981 */ /* 0x004e64000c1e1100 */
[----:B-1----:R-:W-:-:S05]  /*62f0*/  PRMT R3, R155, 0x8880, RZ ;  /* 0x000088809b037816 */ /* 0x002fca00000000ff */
[----:B------:R-:W-:-:S07]  /*6300*/  IMAD R12, R3, R154, RZ ;  /* 0x0000009a030c7224 */ /* 0x000fce00078e02ff */
.L_x_269:
[----:B------:R-:W-:Y:S05]  /*6310*/  BSYNC B1 ;  /* 0x0000000000017941 */ /* 0x000fea0003800000 */
.L_x_268:
[----:B------:R-:W-:Y:S01]  /*6320*/  @!P3 IMAD R143, R143, R153, R12 ;  /* 0x000000998f8fb224 */ /* 0x000fe200078e020c */
[----:B------:R-:W-:Y:S04]  /*6330*/  BSSY B1, `(.L_x_270) ;  /* 0x0000006000017945 */ /* 0x000fe80003800000 */
[----:B------:R0:W-:Y:S01]  /*6340*/  @!P3 STG.E.U8 desc[UR36][R6.64+0xe9], R143 ;  /* 0x0000e98f0600b986 */ /* 0x0001e2000c101124 */
[----:B------:R-:W-:Y:S05]  /*6350*/  @P5 BRA `(.L_x_271) ;  /* 0x00000000000c5947 */ /* 0x000fea0003800000 */
[----:B--2---:R-:W1:Y:S02]  /*6360*/  LDG.E.U8 R155, desc[UR36][R8.64+0xf0] ;  /* 0x0000f024089b7981 */ /* 0x004e64000c1e1100 */
[----:B-1----:R-:W-:-:S05]  /*6370*/  PRMT R3, R155, 0x8880, RZ ;  /* 0x000088809b037816 */ /* 0x002fca00000000ff */
[----:B------:R-:W-:-:S07]  /*6380*/  IMAD R12, R3, R154, RZ ;  /* 0x0000009a030c7224 */ /* 0x000fce00078e02ff */
.L_x_271:
[----:B------:R-:W-:Y:S05]  /*6390*/  BSYNC B1 ;  /* 0x0000000000017941 */ /* 0x000fea0003800000 */
.L_x_270:
[----:B-1----:R-:W-:Y:S01]  /*63a0*/  @!P5 IMAD R3, R144, R153, R12 ;  /* 0x000000999003d224 */ /* 0x002fe200078e020c */
[----:B------:R-:W-:Y:S04]  /*63b0*/  BSSY B1, `(.L_x_272) ;  /* 0x0000006000017945 */ /* 0x000fe80003800000 */
[----:B------:R1:W-:Y:S01]  /*63c0*/  @!P5 STG.E.U8 desc[UR36][R4.64+0xf0], R3 ;  /* 0x0000f0030400d986 */ /* 0x0003e2000c101124 */
[----:B------:R-:W-:Y:S05]  /*63d0*/  @P2 BRA `(.L_x_273) ;  /* 0x00000000000c2947 */ /* 0x000fea0003800000 */
[----:B--2---:R-:W1:Y:S02]  /*63e0*/  LDG.E.U8 R155, desc[UR36][R8.64+0xf1] ;  /* 0x0000f124089b7981 */ /* 0x004e64000c1e1100 */
[----:B-1----:R-:W-:-:S05]  /*63f0*/  PRMT R3, R155, 0x8880, RZ ;  /* 0x000088809b037816 */ /* 0x002fca00000000ff */
[----:B------:R-:W-:-:S07]  /*6400*/  IMAD R12, R3, R154, RZ ;  /* 0x0000009a030c7224 */ /* 0x000fce00078e02ff */
.L_x_273:
[----:B------:R-:W-:Y:S05]  /*6410*/  BSYNC B1 ;  /* 0x0000000000017941 */ /* 0x000fea0003800000 */
.L_x_272:
[C---:B------:R-:W-:Y:S01]  /*6420*/  ISETP.LT.OR P4, PT, R0.reuse, 0xf1, !P0 ;  /* 0x000000f10000780c */ /* 0x040fe20004781670 */
[----:B------:R-:W-:Y:S01]  /*6430*/  @!P2 IMAD R145, R145, R153, R12 ;  /* 0x000000999191a224 */ /* 0x000fe200078e020c */
[----:B------:R-:W-:Y:S01]  /*6440*/  BSSY B1, `(.L_x_274) ;  /* 0x000000a000017945 */ /* 0x000fe20003800000 */
[C---:B------:R-:W-:Y:S02]  /*6450*/  ISETP.LT.OR P3, PT, R0.reuse, 0xf2, !P0 ;  /* 0x000000f20000780c */ /* 0x040fe40004761670 */
        /* <DEDUP_REMOVED lines=8> */
.L_x_275:
[----:B------:R-:W-:Y:S05]  /*64e0*/  BSYNC B1 ;  /* 0x0000000000017941 */ /* 0x000fea0003800000 */
.L_x_274:
[----:B-1----:R-:W-:Y:S01]  /*64f0*/  @!P4 IMAD R3, R146, R153, R12 ;  /* 0x000000999203c224 */ /* 0x002fe200078e020c */
[----:B------:R-:W-:Y:S04]  /*6500*/  BSSY B1, `(.L_x_276) ;  /* 0x0000006000017945 */ /* 0x000fe80003800000 */
[----:B------:R1:W-:Y:S01]  /*6510*/  @!P4 STG.E.U8 desc[UR36][R6.64+0xf0], R3 ;  /* 0x0000f0030600c986 */ /* 0x0003e2000c101124 */
[----:B------:R-:W-:Y:S05]  /*6520*/  @P3 BRA `(.L_x_277) ;  /* 0x00000000000c3947 */ /* 0x000fea0003800000 */
[----:B--2---:R-:W1:Y:S02]  /*6530*/  LDG.E.U8 R155, desc[UR36][R10.64+0xf1] ;  /* 0x0000f1240a9b7981 */ /* 0x004e64000c1e1100 */
[----:B-1----:R-:W-:-:S05]  /*6540*/  PRMT R3, R155, 0x8880, RZ ;  /* 0x000088809b037816 */ /* 0x002fca00000000ff */
[----:B------:R-:W-:-:S07]  /*6550*/  IMAD R12, R3, R154, RZ ;  /* 0x0000009a030c7224 */ /* 0x000fce00078e02ff */
.L_x_277:
[----:B------:R-:W-:Y:S05]  /*6560*/  BSYNC B1 ;  /* 0x0000000000017941 */ /* 0x000fea0003800000 */
.L_x_276:
[----:B------:R-:W-:Y:S01]  /*6570*/  @!P3 IMAD R147, R147, R153, R12 ;  /* 0x000000999393b224 */ /* 0x000fe200078e020c */
[----:B------:R-:W-:Y:S04]  /*6580*/  BSSY B1, `(.L_x_278) ;  /* 0x0000006000017945 */ /* 0x000fe80003800000 */
[----:B------:R0:W-:Y:S01]  /*6590*/  @!P3 STG.E.U8 desc[UR36][R6.64+0xf1], R147 ;  /* 0x0000f1930600b986 */ /* 0x0001e2000c101124 */
[----:B------:R-:W-:Y:S05]  /*65a0*/  @P2 BRA `(.L_x_279) ;  /* 0x00000000000c2947 */ /* 0x000fea0003800000 */
[----:B--2---:R-:W1:Y:S02]  /*65b0*/  LDG.E.U8 R155, desc[UR36][R8.64+0xf8] ;  /* 0x0000f824089b7981 */ /* 0x004e64000c1e1100 */
[----:B-1----:R-:W-:-:S05]  /*65c0*/  PRMT R3, R155, 0x8880, RZ ;  /* 0x000088809b037816 */ /* 0x002fca00000000ff */
[----:B------:R-:W-:-:S07]  /*65d0*/  IMAD R12, R3, R154, RZ ;  /* 0x0000009a030c7224 */ /* 0x000fce00078e02ff */
.L_x_279:
[----:B------:R-:W-:Y:S05]  /*65e0*/  BSYNC B1 ;  /* 0x0000000000017941 */ /* 0x000fea0003800000 */
.L_x_278:
[----:B-1----:R-:W-:Y:S01]  /*65f0*/  @!P2 IMAD R3, R148, R153, R12 ;  /* 0x000000999403a224 */ /* 0x002fe200078e020c */
[----:B------:R-:W-:Y:S04]  /*6600*/  BSSY B1, `(.L_x_280) ;  /* 0x0000006000017945 */ /* 0x000fe80003800000 */
[----:B------:R1:W-:Y:S01]  /*6610*/  @!P2 STG.E.U8 desc[UR36][R4.64+0xf8], R3 ;  /* 0x0000f8030400a986 */ /* 0x0003e2000c101124 */
[----:B------:R-:W-:Y:S05]  /*6620*/  @P1 BRA `(.L_x_281) ;  /* 0x00000000000c1947 */ /* 0x000fea0003800000 */
[----:B--2---:R-:W1:Y:S02]  /*6630*/  LDG.E.U8 R155, desc[UR36][R8.64+0xf9] ;  /* 0x0000f924089b7981 */ /* 0x004e64000c1e1100 */
[----:B-1----:R-:W-:-:S05]  /*6640*/  PRMT R3, R155, 0x8880, RZ ;  /* 0x000088809b037816 */ /* 0x002fca00000000ff */
[----:B------:R-:W-:-:S07]  /*6650*/  IMAD R12, R3, R154, RZ ;  /* 0x0000009a030c7224 */ /* 0x000fce00078e02ff */
.L_x_281:
[----:B------:R-:W-:Y:S05]  /*6660*/  BSYNC B1 ;  /* 0x0000000000017941 */ /* 0x000fea0003800000 */
.L_x_280:
[----:B------:R-:W-:Y:S01]  /*6670*/  @!P1 IMAD R149, R149, R153, R12 ;  /* 0x0000009995959224 */ /* 0x000fe200078e020c */
[----:B------:R-:W-:Y:S04]  /*6680*/  BSSY B1, `(.L_x_282) ;  /* 0x0000006000017945 */ /* 0x000fe80003800000 */
[----:B------:R0:W-:Y:S01]  /*6690*/  @!P1 STG.E.U8 desc[UR36][R4.64+0xf9], R149 ;  /* 0x0000f99504009986 */ /* 0x0001e2000c101124 */
[----:B------:R-:W-:Y:S05]  /*66a0*/  @P5 BRA `(.L_x_283) ;  /* 0x00000000000c5947 */ /* 0x000fea0003800000 */
[----:B--2---:R-:W1:Y:S02]  /*66b0*/  LDG.E.U8 R155, desc[UR36][R10.64+0xf8] ;  /* 0x0000f8240a9b7981 */ /* 0x004e64000c1e1100 */
[----:B-1----:R-:W-:-:S05]  /*66c0*/  PRMT R3, R155, 0x8880, RZ ;  /* 0x000088809b037816 */ /* 0x002fca00000000ff */
[----:B------:R-:W-:-:S07]  /*66d0*/  IMAD R12, R3, R154, RZ ;  /* 0x0000009a030c7224 */ /* 0x000fce00078e02ff */
.L_x_283:
[----:B------:R-:W-:Y:S05]  /*66e0*/  BSYNC B1 ;  /* 0x0000000000017941 */ /* 0x000fea0003800000 */
.L_x_282:
[----:B-1----:R-:W-:Y:S01]  /*66f0*/  @!P5 IMAD R3, R150, R153, R12 ;  /* 0x000000999603d224 */ /* 0x002fe200078e020c */
[----:B------:R-:W-:Y:S01]  /*6700*/  ISETP.LT.OR P0, PT, R0, 0xfa, !P0 ;  /* 0x000000fa0000780c */ /* 0x000fe20004701670 */
[----:B------:R-:W-:Y:S03]  /*6710*/  BSSY B1, `(.L_x_284) ;  /* 0x0000006000017945 */ /* 0x000fe60003800000 */
[----:B------:R1:W-:Y:S09]  /*6720*/  @!P5 STG.E.U8 desc[UR36][R6.64+0xf8], R3 ;  /* 0x0000f8030600d986 */ /* 0x0003f2000c101124 */
[----:B------:R-:W-:Y:S05]  /*6730*/  @P0 BRA `(.L_x_285) ;  /* 0x00000000000c0947 */ /* 0x000fea0003800000 */
[----:B--2---:R-:W1:Y:S02]  /*6740*/  LDG.E.U8 R155, desc[UR36][R10.64+0xf9] ;  /* 0x0000f9240a9b7981 */ /* 0x004e64000c1e1100 */
[----:B-1----:R-:W-:-:S05]  /*6750*/  PRMT R3, R155, 0x8880, RZ ;  /* 0x000088809b037816 */ /* 0x002fca00000000ff */
[----:B------:R-:W-:-:S07]  /*6760*/  IMAD R12, R3, R154, RZ ;  /* 0x0000009a030c7224 */ /* 0x000fce00078e02ff */
.L_x_285:
[----:B------:R-:W-:Y:S05]  /*6770*/  BSYNC B1 ;  /* 0x0000000000017941 */ /* 0x000fea0003800000 */
.L_x_284:
[----:B------:R-:W-:Y:S01]  /*6780*/  IMAD R151, R151, R153, R12 ;  /* 0x0000009997977224 */ /* 0x000fe200078e020c */
[----:B------:R-:W-:Y:S06]  /*6790*/  @P0 BRA `(.L_x_286) ;  /* 0x0000001800100947 */ /* 0x000fec0003800000 */
[----:B------:R0:W-:Y:S01]  /*67a0*/  STG.E.U8 desc[UR36][R6.64+0xf9], R151 ;  /* 0x0000f99706007986 */ /* 0x0001e2000c101124 */
[----:B------:R-:W-:Y:S05]  /*67b0*/  BRA `(.L_x_286) ;  /* 0x0000001800087947 */ /* 0x000fea0003800000 */
.L_x_29:
[C---:B------:R-:W-:Y:S02]  /*67c0*/  ISETP.GE.AND P1, PT, R160.reuse, 0x1, PT ;  /* 0x00000001a000780c */ /* 0x040fe40003f26270 */
[----:B------:R-:W-:Y:S02]  /*67d0*/  ISETP.GE.AND P0, PT, R160, 0x9, PT ;  /* 0x00000009a000780c */ /* 0x000fe40003f06270 */
[C---:B------:R-:W-:Y:S02]  /*67e0*/  ISETP.LT.OR P4, PT, R0.reuse, 0x1, !P1 ;  /* 0x000000010000780c */ /* 0x040fe40004f81670 */
[C---:B------:R-:W-:Y:S02]  /*67f0*/  ISETP.LT.OR P3, PT, R0.reuse, 0x2, !P1 ;  /* 0x000000020000780c */ /* 0x040fe40004f61670 */
[C---:B------:R-:W-:Y:S02]  /*6800*/  ISETP.LT.OR P2, PT, R0.reuse, 0x1, !P0 ;  /* 0x000000010000780c */ /* 0x040fe40004741670 */
[----:B------:R-:W-:-:S07]  /*6810*/  ISETP.LT.OR P5, PT, R0, 0x2, !P0 ;  /* 0x000000020000780c */ /* 0x000fce00047a1670 */
[-C--:B------:R-:W-:Y:S02]  /*6820*/  @!P4 IMAD R3, R24, R153.reuse, RZ ;  /* 0x000000991803c224 */ /* 0x080fe400078e02ff */
[-C--:B------:R-:W-:Y:S02]  /*6830*/  @!P3 IMAD R25, R25, R153.reuse, RZ ;  /* 0x000000991919b224 */ /* 0x080fe400078e02ff */
[-C--:B------:R-:W-:Y:S01]  /*6840*/  @!P2 IMAD R9, R26, R153.reuse, RZ ;  /* 0x000000991a09a224 */ /* 0x080fe200078e02ff */
[----:B------:R0:W-:Y:S01]  /*6850*/  @!P4 STG.E.U8 desc[UR36][R4.64], R3 ;  /* 0x000000030400c986 */ /* 0x0001e2000c101124 */
[C---:B------:R-:W-:Y:S01]  /*6860*/  ISETP.LT.OR P4, PT, R0.reuse, 0x9, !P1 ;  /* 0x000000090000780c */ /* 0x040fe20004f81670 */
[----:B------:R-:W-:Y:S02]  /*6870*/  @!P5 IMAD R27, R27, R153, RZ ;  /* 0x000000991b1bd224 */ /* 0x000fe400078e02ff */
[----:B------:R-:W-:Y:S01]  /*6880*/  @!P3 STG.E.U8 desc[UR36][R4.64+0x1], R25 ;  /* 0x000001190400b986 */ /* 0x000fe2000c101124 */
[----:B------:R-:W-:-:S03]  /*6890*/  ISETP.LT.OR P3, PT, R0, 0xa, !P1 ;  /* 0x0000000a0000780c */ /* 0x000fc60004f61670 */
[----:B------:R1:W-:Y:S01]  /*68a0*/  @!P2 STG.E.U8 desc[UR36][R6.64], R9 ;  /* 0x000000090600a986 */ /* 0x0003e2000c101124 */
[----:B------:R-:W-:-:S03]  /*68b0*/  ISETP.LT.OR P2, PT, R0, 0x9, !P0 ;  /* 0x000000090000780c */ /* 0x000fc60004741670 */
[----:B------:R-:W-:Y:S01]  /*68c0*/  @!P5 STG.E.U8 desc[UR36][R6.64+0x1], R27 ;  /* 0x0000011b0600d986 */ /* 0x000fe2000c101124 */
[----:B------:R-:W-:Y:S01]  /*68d0*/  ISETP.LT.OR P5, PT, R0, 0xa, !P0 ;  /* 0x0000000a0000780c */ /* 0x000fe200047a1670 */
[----:B------:R-:W-:-:S04]  /*68e0*/  @!P4 IMAD R11, R28, R153, RZ ;  /* 0x000000991c0bc224 */ /* 0x000fc800078e02ff */
[-C--:B------:R-:W-:Y:S01]  /*68f0*/  @!P3 IMAD R29, R29, R153.reuse, RZ ;  /* 0x000000991d1db224 */ /* 0x080fe200078e02ff */
[----:B------:R-:W-:Y:S01]  /*6900*/  @!P4 STG.E.U8 desc[UR36][R4.64+0x8], R11 ;  /* 0x0000080b0400c986 */ /* 0x000fe2000c101124 */
[----:B------:R-:W-:Y:S02]  /*6910*/  ISETP.LT.OR P4, PT, R0, 0x11, !P1 ;  /* 0x000000110000780c */ /* 0x000fe40004f81670 */
[-C--:B0-----:R-:W-:Y:S01]  /*6920*/  @!P2 IMAD R3, R30, R153.reuse, RZ ;  /* 0x000000991e03a224 */ /* 0x081fe200078e02ff */
[----:B------:R-:W-:Y:S01]  /*6930*/  @!P3 STG.E.U8 desc[UR36][R4.64+0x9], R29 ;  /* 0x0000091d0400b986 */ /* 0x000fe2000c101124 */
[C---:B------:R-:W-:Y:S02]  /*6940*/  ISETP.LT.OR P3, PT, R0.reuse, 0x12, !P1 ;  /* 0x000000120000780c */ /* 0x040fe40004f61670 */
[----:B------:R-:W-:Y:S01]  /*6950*/  @!P5 IMAD R31, R31, R153, RZ ;  /* 0x000000991f1fd224 */ /* 0x000fe200078e02ff */
[----:B------:R0:W-:Y:S01]  /*6960*/  @!P2 STG.E.U8 desc[UR36][R6.64+0x8], R3 ;  /* 0x000008030600a986 */ /* 0x0001e2000c101124 */
[----:B------:R-:W-:-:S03]  /*6970*/  ISETP.LT.OR P2, PT, R0, 0x11, !P0 ;  /* 0x000000110000780c */ /* 0x000fc60004741670 */
[----:B------:R-:W-:Y:S01]  /*6980*/  @!P5 STG.E.U8 desc[UR36][R6.64+0x9], R31 ;  /* 0x0000091f0600d986 */ /* 0x000fe2000c101124 */
[----:B------:R-:W-:Y:S01]  /*6990*/  ISETP.LT.OR P5, PT, R0, 0x12, !P0 ;  /* 0x000000120000780c */ /* 0x000fe200047a1670 */
[----:B-1----:R-:W-:-:S04]  /*69a0*/  @!P4 IMAD R9, R32, R153, RZ ;  /* 0x000000992009c224 */ /* 0x002fc800078e02ff */
        /* <DEDUP_REMOVED lines=301> */
[----:B------:R1:W-:Y:S01]  /*7c80*/  @!P4 STG.E.U8 desc[UR36][R4.64+0xd8], R11 ;  /* 0x0000d80b0400c986 */ /* 0x0003e2000c101124 */
        /* <DEDUP_REMOVED lines=13> */
[-C--:B-1----:R-:W-:Y:S01]  /*7d60*/  @!P2 IMAD R11, R138, R153.reuse, RZ ;  /* 0x000000998a0ba224 */ /* 0x082fe200078e02ff */
[----:B------:R-:W-:Y:S01]  /*7d70*/  @!P3 STG.E.U8 desc[UR36][R4.64+0xe1], R137 ;  /* 0x0000e1890400b986 */ /* 0x000fe2000c101124 */
[C---:B------:R-:W-:Y:S02]  /*7d80*/  ISETP.LT.OR P3, PT, R0.reuse, 0xea, !P1 ;  /* 0x000000ea0000780c */ /* 0x040fe40004f61670 */
[----:B------:R-:W-:Y:S01]  /*7d90*/  @!P5 IMAD R139, R139, R153, RZ ;  /* 0x000000998b8bd224 */ /* 0x000fe200078e02ff */
[----:B------:R1:W-:Y:S01]  /*7da0*/  @!P2 STG.E.U8 desc[UR36][R6.64+0xe0], R11 ;  /* 0x0000e00b0600a986 */ /* 0x0003e2000c101124 */
[----:B------:R-:W-:-:S03]  /*7db0*/  ISETP.LT.OR P2, PT, R0, 0xe9, !P0 ;  /* 0x000000e90000780c */ /* 0x000fc60004741670 */
[----:B------:R-:W-:Y:S01]  /*7dc0*/  @!P5 STG.E.U8 desc[UR36][R6.64+0xe1], R139 ;  /* 0x0000e18b0600d986 */ /* 0x000fe2000c101124 */
[----:B------:R-:W-:Y:S01]  /*7dd0*/  ISETP.LT.OR P5, PT, R0, 0xea, !P0 ;  /* 0x000000ea0000780c */ /* 0x000fe200047a1670 */
[----:B0-----:R-:W-:-:S04]  /*7de0*/  @!P4 IMAD R3, R140, R153, RZ ;  /* 0x000000998c03c224 */ /* 0x001fc800078e02ff */
[-C--:B------:R-:W-:Y:S01]  /*7df0*/  @!P3 IMAD R141, R141, R153.reuse, RZ ;  /* 0x000000998d8db224 */ /* 0x080fe200078e02ff */
[----:B------:R0:W-:Y:S01]  /*7e00*/  @!P4 STG.E.U8 desc[UR36][R4.64+0xe8], R3 ;  /* 0x0000e8030400c986 */ /* 0x0001e2000c101124 */
[----:B------:R-:W-:Y:S02]  /*7e10*/  ISETP.LT.OR P4, PT, R0, 0xf2, !P1 ;  /* 0x000000f20000780c */ /* 0x000fe40004f81670 */
[-C--:B---3--:R-:W-:Y:S01]  /*7e20*/  @!P2 IMAD R9, R142, R153.reuse, RZ ;  /* 0x000000998e09a224 */ /* 0x088fe200078e02ff */
[----:B------:R-:W-:Y:S01]  /*7e30*/  @!P3 STG.E.U8 desc[UR36][R4.64+0xe9], R141 ;  /* 0x0000e98d0400b986 */ /* 0x000fe2000c101124 */
[C---:B------:R-:W-:Y:S02]  /*7e40*/  ISETP.LT.OR P3, PT, R0.reuse, 0xf1, !P1 ;  /* 0x000000f10000780c */ /* 0x040fe40004f61670 */
[----:B------:R-:W-:Y:S01]  /*7e50*/  @!P5 IMAD R143, R143, R153, RZ ;  /* 0x000000998f8fd224 */ /* 0x000fe200078e02ff */
[----:B------:R-:W-:Y:S01]  /*7e60*/  @!P2 STG.E.U8 desc[UR36][R6.64+0xe8], R9 ;  /* 0x0000e8090600a986 */ /* 0x000fe2000c101124 */
[----:B------:R-:W-:-:S03]  /*7e70*/  ISETP.LT.OR P2, PT, R0, 0xf1, !P0 ;  /* 0x000000f10000780c */ /* 0x000fc60004741670 */
[----:B------:R-:W-:Y:S01]  /*7e80*/  @!P5 STG.E.U8 desc[UR36][R6.64+0xe9], R143 ;  /* 0x0000e98f0600d986 */ /* 0x000fe2000c101124 */
[----:B------:R-:W-:Y:S01]  /*7e90*/  ISETP.LT.OR P5, PT, R0, 0xf9, !P0 ;  /* 0x000000f90000780c */ /* 0x000fe200047a1670 */
[----:B------:R-:W-:-:S04]  /*7ea0*/  @!P4 IMAD R145, R145, R153, RZ ;  /* 0x000000999191c224 */ /* 0x000fc800078e02ff */
[-C--:B-1----:R-:W-:Y:S01]  /*7eb0*/  @!P3 IMAD R11, R144, R153.reuse, RZ ;  /* 0x00000099900bb224 */ /* 0x082fe200078e02ff */
[----:B------:R-:W-:Y:S01]  /*7ec0*/  @!P4 STG.E.U8 desc[UR36][R4.64+0xf1], R145 ;  /* 0x0000f1910400c986 */ /* 0x000fe2000c101124 */
[C---:B------:R-:W-:Y:S02]  /*7ed0*/  ISETP.LT.OR P4, PT, R0.reuse, 0xf2, !P0 ;  /* 0x000000f20000780c */ /* 0x040fe40004781670 */
[C---:B------:R-:W-:Y:S01]  /*7ee0*/  ISETP.LT.OR P0, PT, R0.reuse, 0xfa, !P0 ;  /* 0x000000fa0000780c */ /* 0x040fe20004701670 */
[----:B------:R1:W-:Y:S01]  /*7ef0*/  @!P3 STG.E.U8 desc[UR36][R4.64+0xf0], R11 ;  /* 0x0000f00b0400b986 */ /* 0x0003e2000c101124 */
[----:B------:R-:W-:Y:S01]  /*7f00*/  ISETP.LT.OR P3, PT, R0, 0xf9, !P1 ;  /* 0x000000f90000780c */ /* 0x000fe20004f61670 */
[----:B0-----:R-:W-:Y:S01]  /*7f10*/  @!P2 IMAD R3, R146, R153, RZ ;  /* 0x000000999203a224 */ /* 0x001fe200078e02ff */
[----:B------:R-:W-:-:S04]  /*7f20*/  ISETP.LT.OR P1, PT, R0, 0xfa, !P1 ;  /* 0x000000fa0000780c */ /* 0x000fc80004f21670 */
[----:B------:R0:W-:Y:S03]  /*7f30*/  @!P2 STG.E.U8 desc[UR36][R6.64+0xf0], R3 ;  /* 0x0000f0030600a986 */ /* 0x0001e6000c101124 */
[-C--:B------:R-:W-:Y:S02]  /*7f40*/  @!P4 IMAD R147, R147, R153.reuse, RZ ;  /* 0x000000999393c224 */ /* 0x080fe400078e02ff */
[-C--:B-1----:R-:W-:Y:S02]  /*7f50*/  @!P5 IMAD R11, R150, R153.reuse, RZ ;  /* 0x00000099960bd224 */ /* 0x082fe400078e02ff */
[-C--:B------:R-:W-:Y:S01]  /*7f60*/  @!P3 IMAD R9, R148, R153.reuse, RZ ;  /* 0x000000999409b224 */ /* 0x080fe200078e02ff */
[----:B------:R0:W-:Y:S01]  /*7f70*/  @!P4 STG.E.U8 desc[UR36][R6.64+0xf1], R147 ;  /* 0x0000f1930600c986 */ /* 0x0001e2000c101124 */
[-C--:B------:R-:W-:Y:S02]  /*7f80*/  @!P1 IMAD R149, R149, R153.reuse, RZ ;  /* 0x0000009995959224 */ /* 0x080fe400078e02ff */
[----:B------:R-:W-:Y:S01]  /*7f90*/  @!P0 IMAD R151, R151, R153, RZ ;  /* 0x0000009997978224 */ /* 0x000fe200078e02ff */
[----:B------:R0:W-:Y:S04]  /*7fa0*/  @!P3 STG.E.U8 desc[UR36][R4.64+0xf8], R9 ;  /* 0x0000f8090400b986 */ /* 0x0001e8000c101124 */
[----:B------:R0:W-:Y:S04]  /*7fb0*/  @!P1 STG.E.U8 desc[UR36][R4.64+0xf9], R149 ;  /* 0x0000f99504009986 */ /* 0x0001e8000c101124 */
[----:B------:R0:W-:Y:S04]  /*7fc0*/  @!P5 STG.E.U8 desc[UR36][R6.64+0xf8], R11 ;  /* 0x0000f80b0600d986 */ /* 0x0001e8000c101124 */
[----:B------:R0:W-:Y:S02]  /*7fd0*/  @!P0 STG.E.U8 desc[UR36][R6.64+0xf9], R151 ;  /* 0x0000f99706008986 */ /* 0x0001e4000c101124 */
.L_x_286:
[----:B------:R-:W-:Y:S05]  /*7fe0*/  BSYNC B0 ;  /* 0x0000000000007941 */ /* 0x000fea0003800000 */
.L_x_28:
[----:B------:R-:W-:Y:S01]  /*7ff0*/  ULDC UR4, c[0x0][0xc] ;  /* 0x0000030000047ab9 */ /* 0x000fe20000000800 */
[----:B------:R-:W-:Y:S01]  /*8000*/  ULDC UR5, c[0x0][0x10] ;  /* 0x0000040000057ab9 */ /* 0x000fe20000000800 */
[----:B01----:R-:W0:Y:S01]  /*8010*/  LDC R3, c[0x0][0x14] ;  /* 0x00000500ff037b82 */ /* 0x003e220000000800 */
[----:B------:R-:W-:Y:S01]  /*8020*/  UIMAD.WIDE.U32 UR4, UR4, UR5, URZ ;  /* 0x00000005040472a5 */ /* 0x000fe2000f8e003f */
[----:B------:R-:W-:Y:S01]  /*8030*/  PRMT R0, RZ, 0x7610, R0 ;  /* 0x00007610ff007816 */ /* 0x000fe20000000000 */
[----:B------:R-:W-:Y:S02]  /*8040*/  IMAD.MOV.U32 R23, RZ, RZ, -0x1 ;  /* 0xffffffffff177424 */ /* 0x000fe400078e00ff */
[----:B------:R-:W-:Y:S02]  /*8050*/  IMAD.MOV.U32 R22, RZ, RZ, -0x1 ;  /* 0xffffffffff167424 */ /* 0x000fe400078e00ff */
[----:B0-----:R-:W-:-:S04]  /*8060*/  IMAD.WIDE.U32 R16, R3, UR4, R16 ;  /* 0x0000000403107c25 */ /* 0x001fc8000f8e0010 */
[----:B------:R-:W-:Y:S01]  /*8070*/  IMAD R3, R3, UR5, RZ ;  /* 0x0000000503037c24 */ /* 0x000fe2000f8e02ff */
[----:B------:R-:W-:Y:S02]  /*8080*/  ULDC.64 UR4, c[0x0][0x650] ;  /* 0x0001940000047ab9 */ /* 0x000fe40000000a00 */
[----:B------:R-:W-:Y:S01]  /*8090*/  ISETP.GE.U32.AND P0, PT, R16, UR4, PT ;  /* 0x0000000410007c0c */ /* 0x000fe2000bf06070 */
[----:B------:R-:W-:-:S05]  /*80a0*/  IMAD.IADD R17, R17, 0x1, R3 ;  /* 0x0000000111117824 */ /* 0x000fca00078e0203 */
[----:B------:R-:W-:-:S13]  /*80b0*/  ISETP.GE.U32.AND.EX P0, PT, R17, UR5, PT, P0 ;  /* 0x0000000511007c0c */ /* 0x000fda000bf06100 */
[----:B------:R-:W-:Y:S05]  /*80c0*/  @P0 BRA `(.L_x_287) ;  /* 0x0000000400640947 */ /* 0x000fea0003800000 */
[----:B------:R-:W0:Y:S01]  /*80d0*/  S2R R12, SR_CTAID.X ;  /* 0x00000000000c7919 */ /* 0x000e220000002500 */
[----:B------:R-:W1:Y:S01]  /*80e0*/  LDC.64 R10, c[0x0][0x628] ;  /* 0x00018a00ff0a7b82 */ /* 0x000e620000000a00 */
[----:B------:R-:W-:Y:S01]  /*80f0*/  ULDC UR4, c[0x0][0x150] ;  /* 0x0000540000047ab9 */ /* 0x000fe20000000800 */
[----:B------:R-:W-:Y:S01]  /*8100*/  IMAD.MOV.U32 R8, RZ, RZ, R16 ;  /* 0x000000ffff087224 */ /* 0x000fe200078e0010 */
[----:B------:R-:W0:Y:S01]  /*8110*/  S2R R23, SR_CTAID.Y ;  /* 0x0000000000177919 */ /* 0x000e220000002600 */
[----:B------:R-:W-:-:S04]  /*8120*/  IMAD.MOV.U32 R9, RZ, RZ, R17 ;  /* 0x000000ffff097224 */ /* 0x000fc800078e0011 */
[----:B------:R-:W2:Y:S08]  /*8130*/  LDC R21, c[0x0][0x144] ;  /* 0x00005100ff157b82 */ /* 0x000eb00000000800 */
[----:B------:R-:W2:Y:S08]  /*8140*/  LDC R0, c[0x0][0x630] ;  /* 0x00018c00ff007b82 */ /* 0x000eb00000000800 */
[----:B------:R-:W2:Y:S01]  /*8150*/  LDC.64 R14, c[0x0][0x620] ;  /* 0x00018800ff0e7b82 */ /* 0x000ea20000000a00 */
[----:B-1----:R-:W-:-:S04]  /*8160*/  ISETP.NE.U32.AND P0, PT, R10, RZ, PT ;  /* 0x000000ff0a00720c */ /* 0x002fc80003f05070 */
[----:B------:R-:W-:Y:S02]  /*8170*/  ISETP.NE.AND.EX P0, PT, R11, RZ, PT, P0 ;  /* 0x000000ff0b00720c */ /* 0x000fe40003f05300 */
[----:B0-----:R-:W-:-:S05]  /*8180*/  I2FP.F32.U32 R3, R12 ;  /* 0x0000000c00037245 */ /* 0x001fca0000201000 */
[----:B------:R-:W-:-:S04]  /*8190*/  FMUL R3, R3, UR4 ;  /* 0x0000000403037c20 */ /* 0x000fc80008400000 */
[----:B------:R0:W1:Y:S02]  /*81a0*/  F2I.U32.TRUNC.NTZ R20, R3 ;  /* 0x0000000300147305 */ /* 0x000064000020f000 */
[----:B------:R-:W-:Y:S05]  /*81b0*/  @!P0 BRA `(.L_x_288) ;  /* 0x0000000000288947 */ /* 0x000fea0003800000 */
[----:B0-----:R-:W0:Y:S02]  /*81c0*/  LDC R3, c[0x0][0x634] ;  /* 0x00018d00ff037b82 */ /* 0x001e240000000800 */
[----:B0-----:R-:W-:-:S05]  /*81d0*/  IADD3 R3, P0, R16, R3, RZ ;  /* 0x0000000310037210 */ /* 0x001fca0007f1e0ff */
[----:B------:R-:W-:-:S04]  /*81e0*/  IMAD.X R13, RZ, RZ, R17, P0 ;  /* 0x000000ffff0d7224 */ /* 0x000fc800000e0611 */
[----:B---3--:R-:W-:-:S04]  /*81f0*/  IMAD.WIDE.U32 R4, R13, R10, RZ ;  /* 0x0000000a0d047225 */ /* 0x008fc800078e00ff */
[----:B----4-:R-:W-:-:S04]  /*8200*/  IMAD.WIDE.U32 R6, P0, R3, R11, R4 ;  /* 0x0000000b03067225 */ /* 0x010fc80007800004 */
[----:B------:R-:W-:-:S04]  /*8210*/  IMAD.WIDE.U32 R4, R3, R10, RZ ;  /* 0x0000000a03047225 */ /* 0x000fc800078e00ff */
[----:B------:R-:W-:Y:S01]  /*8220*/  IMAD.X R9, RZ, RZ, RZ, P0 ;  /* 0x000000ffff097224 */ /* 0x000fe200000e06ff */
[----:B------:R-:W-:Y:S01]  /*8230*/  IADD3 RZ, P0, R5, R6, RZ ;  /* 0x0000000605ff7210 */ /* 0x000fe20007f1e0ff */
[----:B------:R-:W-:-:S04]  /*8240*/  IMAD.MOV.U32 R8, RZ, RZ, R7 ;  /* 0x000000ffff087224 */ /* 0x000fc800078e0007 */
[----:B------:R-:W-:-:S08]  /*8250*/  IMAD.WIDE.U32.X R8, R13, R11, R8, P0 ;  /* 0x0000000b0d087225 */ /* 0x000fd000000e0408 */
.L_x_288:
[----:B----4-:R-:W4:Y:S01]  /*8260*/  LDC.64 R26, c[0x0][0x640] ;  /* 0x00019000ff1a7b82 */ /* 0x010f220000000a00 */
[-CC-:B--2---:R-:W-:Y:S01]  /*8270*/  SHF.R.U64 R22, R8, R0.reuse, R9.reuse ;  /* 0x0000000008167219 */ /* 0x184fe20000001209 */
[----:B-1----:R-:W-:Y:S01]  /*8280*/  IMAD.MOV R20, RZ, RZ, -R20 ;  /* 0x000000ffff147224 */ /* 0x002fe200078e0a14 */
[----:B------:R-:W-:Y:S01]  /*8290*/  SHF.R.U32.HI R0, RZ, R0, R9 ;  /* 0x00000000ff007219 */ /* 0x000fe20000011609 */
[----:B------:R-:W-:Y:S01]  /*82a0*/  ULDC UR4, c[0x0][0x154] ;  /* 0x0000550000047ab9 */ /* 0x000fe20000000800 */
[----:B0-----:R-:W-:Y:S01]  /*82b0*/  IADD3 R3, P0, RZ, -R22, RZ ;  /* 0x80000016ff037210 */ /* 0x001fe20007f1e0ff */
[----:B------:R-:W-:Y:S02]  /*82c0*/  IMAD R21, R21, R20, R12 ;  /* 0x0000001415157224 */ /* 0x000fe400078e020c */
[----:B------:R-:W0:Y:S01]  /*82d0*/  LDC R6, c[0x0][0x618] ;  /* 0x00018600ff067b82 */ /* 0x000e220000000800 */
[----:B------:R-:W-:Y:S02]  /*82e0*/  IMAD.MOV.U32 R7, RZ, RZ, 0x1 ;  /* 0x00000001ff077424 */ /* 0x000fe400078e00ff */
[----:B---3--:R-:W-:-:S04]  /*82f0*/  IMAD.X R5, RZ, RZ, ~R0, P0 ;  /* 0x000000ffff057224 */ /* 0x008fc800000e0e00 */
[-C--:B------:R-:W-:Y:S01]  /*8300*/  IMAD R0, R5, R14.reuse, RZ ;  /* 0x0000000e05007224 */ /* 0x080fe200078e02ff */
[----:B------:R-:W1:Y:S01]  /*8310*/  LDC R8, c[0x0][0x608] ;  /* 0x00018200ff087b82 */ /* 0x000e620000000800 */
[----:B------:R-:W-:-:S04]  /*8320*/  IMAD.WIDE.U32 R4, R3, R14, R16 ;  /* 0x0000000e03047225 */ /* 0x000fc800078e0010 */
[----:B------:R-:W-:Y:S01]  /*8330*/  IMAD R3, R3, R15, R0 ;  /* 0x0000000f03037224 */ /* 0x000fe200078e0200 */
[----:B------:R-:W-:Y:S02]  /*8340*/  I2FP.F32.U32 R0, R23 ;  /* 0x0000001700007245 */ /* 0x000fe40000201000 */
[----:B------:R-:W2:Y:S01]  /*8350*/  LDC R24, c[0x0][0x658] ;  /* 0x00019600ff187b82 */ /* 0x000ea20000000800 */
[----:B------:R-:W-:Y:S01]  /*8360*/  IMAD.IADD R3, R5, 0x1, R3 ;  /* 0x0000000105037824 */ /* 0x000fe200078e0203 */
[----:B----4-:R-:W-:Y:S01]  /*8370*/  ISETP.NE.U32.AND P0, PT, R26, RZ, PT ;  /* 0x000000ff1a00720c */ /* 0x010fe20003f05070 */
[----:B------:R-:W-:Y:S01]  /*8380*/  FMUL R0, R0, UR4 ;  /* 0x0000000400007c20 */ /* 0x000fe20008400000 */
[----:B------:R-:W-:Y:S02]  /*8390*/  IMAD.MOV.U32 R5, RZ, RZ, -0x1 ;  /* 0xffffffffff057424 */ /* 0x000fe400078e00ff */
[----:B------:R-:W-:Y:S01]  /*83a0*/  ISETP.NE.AND.EX P0, PT, R27, RZ, PT, P0 ;  /* 0x000000ff1b00720c */ /* 0x000fe20003f05300 */
[----:B------:R3:W4:Y:S01]  /*83b0*/  F2I.U32.TRUNC.NTZ R13, R0 ;  /* 0x00000000000d7305 */ /* 0x000722000020f000 */
[----:B------:R-:W3:Y:S01]  /*83c0*/  LDC R20, c[0x0][0x148] ;  /* 0x00005200ff147b82 */ /* 0x000ee20000000800 */
[----:B0-----:R-:W-:-:S02]  /*83d0*/  SHF.R.U64 R12, R4, R6, R3 ;  /* 0x00000006040c7219 */ /* 0x001fc40000001203 */
[----:B------:R-:W-:-:S05]  /*83e0*/  SHF.R.U32.HI R3, RZ, R6, R3 ;  /* 0x00000006ff037219 */ /* 0x000fca0000011603 */
[----:B------:R-:W0:Y:S01]  /*83f0*/  LDC R15, c[0x0][0x600] ;  /* 0x00018000ff0f7b82 */ /* 0x000e220000000800 */
[-CC-:B-1----:R-:W-:Y:S02]  /*8400*/  SHF.R.U64 R10, R12, R8.reuse, R3.reuse ;  /* 0x000000080c0a7219 */ /* 0x182fe40000001203 */
[----:B------:R-:W-:-:S05]  /*8410*/  SHF.R.U32.HI R3, RZ, R8, R3 ;  /* 0x00000008ff037219 */ /* 0x000fca0000011603 */
[----:B------:R-:W1:Y:S01]  /*8420*/  LDC R28, c[0x0][0x648] ;  /* 0x00019200ff1c7b82 */ /* 0x000e620000000800 */
[-C--:B--2---:R-:W-:Y:S02]  /*8430*/  SHF.L.U32 R4, R5, R24.reuse, RZ ;  /* 0x0000001805047219 */ /* 0x084fe400000006ff */
[--C-:B------:R-:W-:Y:S02]  /*8440*/  SHF.R.U64 R14, R10, R24, R3.reuse ;  /* 0x000000180a0e7219 */ /* 0x100fe40000001203 */
[----:B------:R-:W-:Y:S02]  /*8450*/  LOP3.LUT R25, RZ, R4, RZ, 0x33, !PT ;  /* 0x00000004ff197212 */ /* 0x000fe400078e33ff */
[-C--:B------:R-:W-:Y:S01]  /*8460*/  SHF.R.U32.HI R5, RZ, R24.reuse, R3 ;  /* 0x00000018ff057219 */ /* 0x080fe20000011603 */
[----:B------:R-:W2:Y:S01]  /*8470*/  LDC R29, c[0x0][0x638] ;  /* 0x00018e00ff1d7b82 */ /* 0x000ea20000000800 */
[----:B------:R-:W-:Y:S01]  /*8480*/  SHF.L.U32 R152, R7, R24, RZ ;  /* 0x0000001807987219 */ /* 0x000fe200000006ff */
[----:B------:R-:W-:-:S06]  /*8490*/  IMAD.MOV.U32 R4, RZ, RZ, R14 ;  /* 0x000000ffff047224 */ /* 0x000fcc00078e000e */
[----:B------:R-:W0:Y:S01]  /*84a0*/  LDC R30, c[0x0][0x610] ;  /* 0x00018400ff1e7b82 */ /* 0x000e220000000800 */
[----:B----4-:R-:W-:Y:S05]  /*84b0*/  @!P0 BRA `(.L_x_289) ;  /* 0x0000000000288947 */ /* 0x010fea0003800000 */
[----:B------:R-:W4:Y:S02]  /*84c0*/  LDC R3, c[0x0][0x64c] ;  /* 0x00019300ff037b82 */ /* 0x000f240000000800 */
[----:B----4-:R-:W-:-:S05]  /*84d0*/  IADD3 R3, P0, R14, R3, RZ ;  /* 0x000000030e037210 */ /* 0x010fca0007f1e0ff */
        /* <DEDUP_REMOVED lines=8> */
.L_x_289:
[----:B------:R-:W-:Y:S01]  /*8560*/  ISETP.NE.AND P0, PT, R2, 0x1, PT ;  /* 0x000000010200780c */ /* 0x000fe20003f05270 */
[----:B0-----:R-:W-:Y:S01]  /*8570*/  VIADD R7, R15, 0xffffffff ;  /* 0xffffffff0f077836 */ /* 0x001fe20000000000 */
[----:B-1-3--:R-:W-:Y:S01]  /*8580*/  SHF.R.U64 R0, R4, R28, R5 ;  /* 0x0000001c04007219 */ /* 0x00afe20000001205 */
[----:B------:R-:W-:Y:S01]  /*8590*/  IMAD.MOV R13, RZ, RZ, -R13 ;  /* 0x000000ffff0d7224 */ /* 0x000fe200078e0a0d */
[----:B------:R-:W-:Y:S01]  /*85a0*/  LOP3.LUT R5, R10, R25, RZ, 0xc0, !PT ;  /* 0x000000190a057212 */ /* 0x000fe200078ec0ff */
[----:B------:R-:W-:Y:S02]  /*85b0*/  IMAD.MOV.U32 R4, RZ, RZ, 0x1 ;  /* 0x00000001ff047424 */ /* 0x000fe400078e00ff */
[----:B------:R-:W-:Y:S02]  /*85c0*/  IMAD.MOV R3, RZ, RZ, -R0 ;  /* 0x000000ffff037224 */ /* 0x000fe400078e0a00 */
[----:B------:R-:W-:Y:S01]  /*85d0*/  IMAD R152, R152, R0, R5 ;  /* 0x0000000098987224 */ /* 0x000fe200078e0205 */
[----:B------:R-:W-:Y:S01]  /*85e0*/  LOP3.LUT R5, R12, R7, RZ, 0xc0, !PT ;  /* 0x000000070c057212 */ /* 0x000fe200078ec0ff */
[----:B--2---:R-:W-:-:S02]  /*85f0*/  IMAD R0, R3, R29, R14 ;  /* 0x0000001d03007224 */ /* 0x004fc400078e020e */
[----:B------:R-:W-:Y:S02]  /*8600*/  @P0 IMAD R21, R20, R13, R23 ;  /* 0x0000000d14150224 */ /* 0x000fe400078e0217 */
[----:B------:R-:W-:Y:S01]  /*8610*/  IMAD R3, R0, R15, R5 ;  /* 0x0000000f00037224 */ /* 0x000fe200078e0205 */
[----:B------:R-:W-:Y:S01]  /*8620*/  PRMT R0, R4, 0x7610, R0 ;  /* 0x0000761004007816 */ /* 0x000fe20000000000 */
[----:B------:R-:W-:-:S05]  /*8630*/  IMAD R152, R152, R30, R21 ;  /* 0x0000001e98987224 */ /* 0x000fca00078e0215 */
[----:B------:R-:W-:Y:S02]  /*8640*/  SEL R23, R3, R152, !P0 ;  /* 0x0000009803177207 */ /* 0x000fe40004000000 */
[----:B------:R-:W-:-:S07]  /*8650*/  SEL R152, R152, R3, !P0 ;  /* 0x0000000398987207 */ /* 0x000fce0004000000 */
.L_x_287:
[----:B------:R-:W-:-:S13]  /*8660*/  LOP3.LUT P0, RZ, R0, 0xff, RZ, 0xc0, !PT ;  /* 0x000000ff00ff7812 */ /* 0x000fda000780c0ff */
[----:B------:R-:W-:Y:S05]  /*8670*/  @P0 BRA `(.L_x_290) ;  /* 0xffffff88002c0947 */ /* 0x000fea000383ffff */
[----:B------:R-:W-:Y:S05]  /*8680*/  EXIT ;  /* 0x000000000000794d */ /* 0x000fea0003800000 */
.L_x_3:
[----:B0-----:R-:W-:Y:S01]  /*8690*/  ULDC.64 UR4, c[0x0][0x650] ;  /* 0x0001940000047ab9 */ /* 0x001fe20000000a00 */
        /* <DEDUP_REMOVED lines=25> */
.L_x_292:
[--C-:B------:R-:W-:Y:S01]  /*8830*/  SHF.R.U64 R12, R10, R14, R11.reuse ;  /* 0x0000000e0a0c7219 */ /* 0x100fe2000000120b */
[----:B------:R-:W0:Y:S01]  /*8840*/  LDC R22, c[0x0][0x618] ;  /* 0x00018600ff167b82 */ /* 0x000e220000000800 */
[----:B------:R-:W-:Y:S01]  /*8850*/  I2FP.F32.U32 R6, R4 ;  /* 0x0000000400067245 */ /* 0x000fe20000201000 */
[----:B------:R-:W-:Y:S01]  /*8860*/  ULDC UR4, c[0x0][0x150] ;  /* 0x0000540000047ab9 */ /* 0x000fe20000000800 */
[----:B------:R-:W-:Y:S02]  /*8870*/  SHF.R.U32.HI R5, RZ, R14, R11 ;  /* 0x0000000eff057219 */ /* 0x000fe4000001160b */
[----:B------:R-:W-:Y:S01]  /*8880*/  IADD3 R9, P0, RZ, -R12, RZ ;  /* 0x8000000cff097210 */ /* 0x000fe20007f1e0ff */
[----:B------:R-:W-:Y:S01]  /*8890*/  FMUL R11, R6, UR4 ;  /* 0x00000004060b7c20 */ /* 0x000fe20008400000 */
[----:B------:R-:W-:Y:S01]  /*88a0*/  ULDC UR4, c[0x0][0x154] ;  /* 0x0000550000047ab9 */ /* 0x000fe20000000800 */
[----:B------:R-:W1:Y:S02]  /*88b0*/  LDC.64 R24, c[0x0][0x640] ;  /* 0x00019000ff187b82 */ /* 0x000e640000000a00 */
[----:B------:R-:W-:-:S02]  /*88c0*/  IMAD.X R5, RZ, RZ, ~R5, P0 ;  /* 0x000000ffff057224 */ /* 0x000fc400000e0e05 */
[----:B------:R-:W2:Y:S01]  /*88d0*/  F2I.U32.TRUNC.NTZ R11, R11 ;  /* 0x0000000b000b7305 */ /* 0x000ea2000020f000 */
[----:B------:R-:W-:-:S03]  /*88e0*/  IMAD.WIDE.U32 R6, R9, R20, R16 ;  /* 0x0000001409067225 */ /* 0x000fc600078e0010 */
[----:B------:R-:W3:Y:S01]  /*88f0*/  LDC R13, c[0x0][0x144] ;  /* 0x00005100ff0d7b82 */ /* 0x000ee20000000800 */
[----:B------:R-:W-:-:S04]  /*8900*/  IMAD R8, R5, R20, RZ ;  /* 0x0000001405087224 */ /* 0x000fc800078e02ff */
[----:B------:R-:W-:Y:S02]  /*8910*/  IMAD R5, R9, R21, R8 ;  /* 0x0000001509057224 */ /* 0x000fe400078e0208 */
[----:B------:R-:W-:Y:S01]  /*8920*/  IMAD.MOV.U32 R8, RZ, RZ, -0x1 ;  /* 0xffffffffff087424 */ /* 0x000fe200078e00ff */
[----:B------:R-:W4:Y:S01]  /*8930*/  LDC R14, c[0x0][0x608] ;  /* 0x00018200ff0e7b82 */ /* 0x000f220000000800 */
[----:B------:R-:W-:Y:S01]  /*8940*/  IMAD.IADD R5, R7, 0x1, R5 ;  /* 0x0000000107057824 */ /* 0x000fe200078e0205 */
[----:B------:R-:W-:-:S04]  /*8950*/  I2FP.F32.U32 R7, R3 ;  /* 0x0000000300077245 */ /* 0x000fc80000201000 */
[-C--:B0-----:R-:W-:Y:S01]  /*8960*/  SHF.R.U64 R10, R6, R22.reuse, R5 ;  /* 0x00000016060a7219 */ /* 0x081fe20000001205 */
[----:B--2---:R-:W-:Y:S01]  /*8970*/  IMAD.MOV R6, RZ, RZ, -R11 ;  /* 0x000000ffff067224 */ /* 0x004fe200078e0a0b */
[----:B------:R-:W0:Y:S01]  /*8980*/  LDC R9, c[0x0][0x658] ;  /* 0x00019600ff097b82 */ /* 0x000e220000000800 */
[----:B-1----:R-:W-:Y:S01]  /*8990*/  ISETP.NE.U32.AND P0, PT, R24, RZ, PT ;  /* 0x000000ff1800720c */ /* 0x002fe20003f05070 */
[----:B------:R-:W-:Y:S01]  /*89a0*/  FMUL R7, R7, UR4 ;  /* 0x0000000407077c20 */ /* 0x000fe20008400000 */
[----:B------:R-:W-:Y:S02]  /*89b0*/  SHF.R.U32.HI R5, RZ, R22, R5 ;  /* 0x00000016ff057219 */ /* 0x000fe40000011605 */
[----:B------:R-:W-:-:S03]  /*89c0*/  ISETP.NE.AND.EX P0, PT, R25, RZ, PT, P0 ;  /* 0x000000ff1900720c */ /* 0x000fc60003f05300 */
[----:B------:R-:W1:Y:S01]  /*89d0*/  LDC R20, c[0x0][0x148] ;  /* 0x00005200ff147b82 */ /* 0x000e620000000800 */
[----:B---3--:R-:W-:Y:S02]  /*89e0*/  IMAD R23, R13, R6, R4 ;  /* 0x000000060d177224 */ /* 0x008fe400078e0204 */
[----:B------:R-:W-:-:S05]  /*89f0*/  IMAD.MOV.U32 R6, RZ, RZ, 0x1 ;  /* 0x00000001ff067424 */ /* 0x000fca00078e00ff */
[----:B------:R-:W2:Y:S01]  /*8a00*/  LDC R21, c[0x0][0x600] ;  /* 0x00018000ff157b82 */ /* 0x000ea20000000800 */
[-CC-:B----4-:R-:W-:Y:S02]  /*8a10*/  SHF.R.U64 R13, R10, R14.reuse, R5.reuse ;  /* 0x0000000e0a0d7219 */ /* 0x190fe40000001205 */
[----:B------:R-:W-:Y:S02]  /*8a20*/  SHF.R.U32.HI R4, RZ, R14, R5 ;  /* 0x0000000eff047219 */ /* 0x000fe40000011605 */
[----:B------:R3:W4:Y:S03]  /*8a30*/  F2I.U32.TRUNC.NTZ R14, R7 ;  /* 0x00000007000e7305 */ /* 0x000726000020f000 */
[----:B------:R-:W1:Y:S01]  /*8a40*/  LDC R26, c[0x0][0x648] ;  /* 0x00019200ff1a7b82 */ /* 0x000e620000000800 */
[-C--:B0-----:R-:W-:Y:S02]  /*8a50*/  SHF.R.U64 R15, R13, R9.reuse, R4 ;  /* 0x000000090d0f7219 */ /* 0x081fe40000001204 */
[----:B------:R-:W-:-:S02]  /*8a60*/  SHF.L.U32 R8, R8, R9, RZ ;  /* 0x0000000908087219 */ /* 0x000fc400000006ff */
[-C--:B------:R-:W-:Y:S01]  /*8a70*/  SHF.R.U32.HI R5, RZ, R9.reuse, R4 ;  /* 0x00000009ff057219 */ /* 0x080fe20000011604 */
[----:B------:R-:W-:Y:S01]  /*8a80*/  IMAD.MOV.U32 R4, RZ, RZ, R15 ;  /* 0x000000ffff047224 */ /* 0x000fe200078e000f */
[----:B------:R-:W-:Y:S01]  /*8a90*/  SHF.L.U32 R22, R6, R9, RZ ;  /* 0x0000000906167219 */ /* 0x000fe200000006ff */
[----:B------:R-:W0:Y:S01]  /*8aa0*/  LDC R27, c[0x0][0x638] ;  /* 0x00018e00ff1b7b82 */ /* 0x000e220000000800 */
[----:B------:R-:W-:-:S07]  /*8ab0*/  LOP3.LUT R28, RZ, R8, RZ, 0x33, !PT ;  /* 0x00000008ff1c7212 */ /* 0x000fce00078e33ff */
        /* <DEDUP_REMOVED lines=12> */
.L_x_293:
[----:B------:R-:W-:Y:S01]  /*8b80*/  ISETP.NE.AND P0, PT, R2, 0x1, PT ;  /* 0x000000010200780c */ /* 0x000fe20003f05270 */
[----:B--2---:R-:W-:Y:S01]  /*8b90*/  VIADD R7, R21, 0xffffffff ;  /* 0xffffffff15077836 */ /* 0x004fe20000000000 */
[----:B-1----:R-:W-:Y:S01]  /*8ba0*/  SHF.R.U64 R5, R4, R26, R5 ;  /* 0x0000001a04057219 */ /* 0x002fe20000001205 */
[----:B------:R-:W-:Y:S01]  /*8bb0*/  IMAD.MOV R14, RZ, RZ, -R14 ;  /* 0x000000ffff0e7224 */ /* 0x000fe200078e0a0e */
[----:B------:R-:W-:Y:S01]  /*8bc0*/  LOP3.LUT R4, R13, R28, RZ, 0xc0, !PT ;  /* 0x0000001c0d047212 */ /* 0x000fe200078ec0ff */
[----:B------:R-:W-:Y:S01]  /*8bd0*/  IMAD.MOV.U32 R8, RZ, RZ, R12 ;  /* 0x000000ffff087224 */ /* 0x000fe200078e000c */
[----:B------:R-:W-:Y:S01]  /*8be0*/  LOP3.LUT R10, R10, R7, RZ, 0xc0, !PT ;  /* 0x000000070a0a7212 */ /* 0x000fe200078ec0ff */
[----:B------:R-:W-:Y:S02]  /*8bf0*/  IMAD.MOV R6, RZ, RZ, -R5 ;  /* 0x000000ffff067224 */ /* 0x000fe400078e0a05 */
[----:B------:R-:W-:-:S04]  /*8c00*/  IMAD R4, R22, R5, R4 ;  /* 0x0000000516047224 */ /* 0x000fc800078e0204 */
[----:B------:R-:W-:Y:S02]  /*8c10*/  @P0 IMAD R23, R20, R14, R3 ;  /* 0x0000000e14170224 */ /* 0x000fe400078e0203 */
[----:B0-----:R-:W-:Y:S02]  /*8c20*/  IMAD R3, R6, R27, R15 ;  /* 0x0000001b06037224 */ /* 0x001fe400078e020f */
[----:B------:R-:W-:Y:S02]  /*8c30*/  IMAD R7, R4, R29, R23 ;  /* 0x0000001d04077224 */ /* 0x000fe400078e0217 */
[----:B------:R-:W-:Y:S02]  /*8c40*/  IMAD R4, R3, R21, R10 ;  /* 0x0000001503047224 */ /* 0x000fe400078e020a */
[----:B------:R-:W-:-:S03]  /*8c50*/  IMAD.MOV.U32 R6, RZ, RZ, 0x1 ;  /* 0x00000001ff067424 */ /* 0x000fc600078e00ff */
[----:B------:R-:W-:Y:S02]  /*8c60*/  SEL R9, R4, R7, !P0 ;  /* 0x0000000704097207 */ /* 0x000fe40004000000 */
[----:B------:R-:W-:-:S07]  /*8c70*/  SEL R7, R7, R4, !P0 ;  /* 0x0000000407077207 */ /* 0x000fce0004000000 */
.L_x_291:
[----:B------:R-:W-:-:S08]  /*8c80*/  NOP ;  /* 0x0000000000007918 */ /* 0x000fd00000000000 */
[----:B------:R-:W0:-:S00]  /*8c90*/  USETMAXREG.DEALLOC.CTAPOOL 0x28 ;  /* 0x00000028000079c8 */ /* 0x000e0000080e0500 */
[----:B0-----:R-:W-:-:S13]  /*8ca0*/  ISETP.NE.AND P0, PT, R0, RZ, PT ;  /* 0x000000ff0000720c */ /* 0x001fda0003f05270 */
[----:B------:R-:W-:Y:S05]  /*8cb0*/  @P0 EXIT ;  /* 0x000000000000094d */ /* 0x000fea0003800000 */
[----:B------:R-:W-:Y:S01]  /*8cc0*/  LOP3.LUT P0, RZ, R6, 0xff, RZ, 0xc0, !PT ;  /* 0x000000ff06ff7812 */ /* 0x000fe2000780c0ff */
[----:B------:R-:W-:Y:S02]  /*8cd0*/  IMAD.MOV.U32 R3, RZ, RZ, 0x1 ;  /* 0x00000001ff037424 */ /* 0x000fe400078e00ff */
[----:B------:R-:W-:-:S10]  /*8ce0*/  IMAD.MOV.U32 R0, RZ, RZ, RZ ;  /* 0x000000ffff007224 */ /* 0x000fd400078e00ff */
[----:B------:R-:W-:Y:S05]  /*8cf0*/  @!P0 BRA `(.L_x_294) ;  /* 0x0000000c00348947 */ /* 0x000fea0003800000 */
[----:B------:R-:W0:Y:S01]  /*8d00*/  LDC R0, c[0x0][0x28c] ;  /* 0x0000a300ff007b82 */ /* 0x000e220000000800 */
[----:B------:R-:W-:Y:S01]  /*8d10*/  ULDC UR5, c[0x0][0x600] ;  /* 0x0001800000057ab9 */ /* 0x000fe20000000800 */
[----:B------:R-:W-:Y:S01]  /*8d20*/  ULDC UR4, c[0x0][0xc] ;  /* 0x0000030000047ab9 */ /* 0x000fe20000000800 */
[----:B------:R-:W-:Y:S01]  /*8d30*/  UIADD3 UR16, UR5, -0x1, URZ ;  /* 0xffffffff05107890 */ /* 0x000fe2000fffe03f */
[C---:B------:R-:W-:Y:S01]  /*8d40*/  LOP3.LUT P2, RZ, R18.reuse, 0x7f, RZ, 0xc0, !PT ;  /* 0x0000007f12ff7812 */ /* 0x040fe2000784c0ff */
[----:B------:R-:W-:Y:S01]  /*8d50*/  ULDC UR6, c[0x0][0x658] ;  /* 0x0001960000067ab9 */ /* 0x000fe20000000800 */
[----:B------:R-:W-:Y:S01]  /*8d60*/  ULDC UR5, c[0x0][0x10] ;  /* 0x0000040000057ab9 */ /* 0x000fe20000000800 */
[----:B------:R-:W-:Y:S01]  /*8d70*/  UMOV UR7, 0xffffffff ;  /* 0xffffffff00077882 */ /* 0x000fe20000000000 */
[----:B------:R-:W-:Y:S01]  /*8d80*/  UMOV UR8, 0x1 ;  /* 0x0000000100087882 */ /* 0x000fe20000000000 */
[----:B------:R-:W-:Y:S01]  /*8d90*/  UIMAD.WIDE.U32 UR4, UR4, UR5, URZ ;  /* 0x00000005040472a5 */ /* 0x000fe2000f8e003f */
[----:B------:R-:W-:Y:S01]  /*8da0*/  LOP3.LUT P0, RZ, R18, 0x1f, RZ, 0xc0, !PT ;  /* 0x0000001f12ff7812 */ /* 0x000fe2000780c0ff */
[----:B------:R-:W-:Y:S01]  /*8db0*/  USHF.L.U32 UR7, UR7, UR6, URZ ;  /* 0x0000000607077299 */ /* 0x000fe2000800063f */
[----:B------:R-:W-:Y:S01]  /*8dc0*/  BSSY B0, `(.L_x_294) ;  /* 0x00000c0000007945 */ /* 0x000fe20003800000 */
[----:B------:R-:W-:Y:S01]  /*8dd0*/  USHF.L.U32 UR18, UR8, UR6, URZ ;  /* 0x0000000608127299 */ /* 0x000fe2000800063f */
[----:B------:R-:W-:Y:S01]  /*8de0*/  IMAD.MOV.U32 R11, RZ, RZ, 0x1 ;  /* 0x00000001ff0b7424 */ /* 0x000fe200078e00ff */
[----:B------:R-:W-:Y:S01]  /*8df0*/  LOP3.LUT R18, R19, 0x2, RZ, 0xfc, !PT ;  /* 0x0000000213127812 */ /* 0x000fe200078efcff */
[----:B------:R-:W-:Y:S01]  /*8e00*/  ULDC UR6, c[0x0][0x14] ;  /* 0x0000050000067ab9 */ /* 0x000fe20000000800 */
[----:B------:R-:W-:Y:S01]  /*8e10*/  PLOP3.LUT P0, PT, P0, P2, PT, 0x8a, 0x0 ;  /* 0x000000000000781c */ /* 0x000fe20000705172 */
[----:B------:R-:W-:-:S02]  /*8e20*/  UIMAD.WIDE.U32 UR20, UR4, UR6, URZ ;  /* 0x00000006041472a5 */ /* 0x000fc4000f8e003f */
[----:B------:R-:W-:Y:S02]  /*8e30*/  UIMAD UR13, UR5, UR6, URZ ;  /* 0x00000006050d72a4 */ /* 0x000fe4000f8e023f */
[----:B------:R-:W-:Y:S01]  /*8e40*/  ULOP3.LUT UR17, URZ, UR7, URZ, 0x33, !UPT ;  /* 0x000000073f117292 */ /* 0x000fe2000f8e333f */
[----:B0-----:R-:W-:Y:S01]  /*8e50*/  VIADD R0, R0, 0x7f ;  /* 0x0000007f00007836 */ /* 0x001fe20000000000 */
[----:B------:R-:W-:Y:S01]  /*8e60*/  UIADD3 UR13, UR21, UR13, URZ ;  /* 0x0000000d150d7290 */ /* 0x000fe2000fffe03f */
[----:B------:R-:W-:-:S03]  /*8e70*/  ULDC.64 UR22, c[0x0][0x198] ;  /* 0x0000660000167ab9 */ /* 0x000fc60000000a00 */
[----:B------:R-:W-:-:S04]  /*8e80*/  SHF.R.S32.HI R3, RZ, 0x1f, R0 ;  /* 0x0000001fff037819 */ /* 0x000fc80000011400 */
[----:B------:R-:W-:Y:S01]  /*8e90*/  LEA.HI R3, R3, R0, RZ, 0x7 ;  /* 0x0000000003037211 */ /* 0x000fe200078f38ff */
[----:B------:R-:W-:-:S03]  /*8ea0*/  IMAD.MOV.U32 R0, RZ, RZ, RZ ;  /* 0x000000ffff007224 */ /* 0x000fc600078e00ff */
[----:B------:R-:W-:Y:S01]  /*8eb0*/  SHF.R.S32.HI R13, RZ, 0x7, R3 ;  /* 0x00000007ff0d7819 */ /* 0x000fe20000011403 */
[----:B------:R-:W-:-:S04]  /*8ec0*/  IMAD.MOV.U32 R3, RZ, RZ, 0x1 ;  /* 0x00000001ff037424 */ /* 0x000fc800078e00ff */
[----:B------:R-:W-:-:S07]  /*8ed0*/  VIADD R10, R13, 0x1 ;  /* 0x000000010d0a7836 */ /* 0x000fce0000000000 */
.L_x_306:
[----:B------:R-:W-:-:S03]  /*8ee0*/  UMOV UR4, 0xffffffff ;  /* 0xffffffff00047882 */ /* 0x000fc60000000000 */
[----:B------:R-:W-:Y:S05]  /*8ef0*/  BRA.DIV UR4, `(.L_x_295) ;  /* 0x0000000e049c7947 */ /* 0x000fea000b800000 */
[----:B------:R-:W-:-:S13]  /*8f00*/  ELECT P6, URZ, PT ;  /* 0x00000000003f782f */ /* 0x000fda00038c0000 */
.L_x_317:
[----:B------:R-:W0:Y:S01]  /*8f10*/  LDC R4, c[0x0][0x28c] ;  /* 0x0000a300ff047b82 */ /* 0x000e220000000800 */
[----:B------:R-:W-:Y:S01]  /*8f20*/  BSSY B1, `(.L_x_296) ;  /* 0x0000037000017945 */ /* 0x000fe20003800000 */
[----:B0-----:R-:W-:-:S13]  /*8f30*/  ISETP.LT.OR P6, PT, R4, 0x1, !P6 ;  /* 0x000000010400780c */ /* 0x001fda00077c1670 */
[----:B------:R-:W-:Y:S05]  /*8f40*/  @P6 BRA `(.L_x_297) ;  /* 0x0000000000d06947 */ /* 0x000fea0003800000 */
[----:B------:R-:W-:Y:S02]  /*8f50*/  IMAD.SHL.U32 R14, R9, 0x100, RZ ;  /* 0x00000100090e7824 */ /* 0x000fe400078e00ff */
[----:B------:R-:W-:Y:S02]  /*8f60*/  IMAD.SHL.U32 R15, R7, 0x80, RZ ;  /* 0x00000080070f7824 */ /* 0x000fe400078e00ff */
[----:B------:R-:W-:Y:S02]  /*8f70*/  IMAD.MOV.U32 R20, RZ, RZ, RZ ;  /* 0x000000ffff147224 */ /* 0x000fe400078e00ff */
[----:B------:R-:W-:Y:S02]  /*8f80*/  IMAD.MOV.U32 R4, RZ, RZ, R10 ;  /* 0x000000ffff047224 */ /* 0x000fe400078e000a */
[----:B------:R-:W-:Y:S02]  /*8f90*/  IMAD.MOV.U32 R5, RZ, RZ, R3 ;  /* 0x000000ffff057224 */ /* 0x000fe400078e0003 */
[----:B------:R-:W-:-:S07]  /*8fa0*/  IMAD.MOV.U32 R6, RZ, RZ, R0 ;  /* 0x000000ffff067224 */ /* 0x000fce00078e0000 */
.L_x_301:
[----:B------:R-:W0:Y:S01]  /*8fb0*/  S2R R12, SR_CgaCtaId ;  /* 0x00000000000c7919 */ /* 0x000e220000008800 */
[----:B------:R-:W-:Y:S01]  /*8fc0*/  MOV R7, 0x400 ;  /* 0x0000040000077802 */ /* 0x000fe20000000f00 */
[----:B------:R-:W1:Y:S03]  /*8fd0*/  @!P2 LDC R9, c[0x0][0x500] ;  /* 0x00014000ff09ab82 */ /* 0x000e660000000800 */
[----:B0-----:R-:W-:Y:S02]  /*8fe0*/  LEA R21, R12, R7, 0x18 ;  /* 0x000000070c157211 */ /* 0x001fe400078ec0ff */
[----:B------:R-:W-:-:S03]  /*8ff0*/  SHF.L.U32 R7, R5, 0x1f, RZ ;  /* 0x0000001f05077819 */ /* 0x000fc600000006ff */
[----:B------:R-:W-:-:S04]  /*9000*/  IMAD R12, R6, 0x8, R21 ;  /* 0x00000008060c7824 */ /* 0x000fc800078e0215 */
[----:B------:R-:W0:Y:S02]  /*9010*/  SYNCS.PHASECHK.TRANS64.TRYWAIT P1, [R12+URZ+0x20], R7 ;  /* 0x000020070c0075a7 */ /* 0x000e24000802017f */
[----:B01----:R-:W-:Y:S05]  /*9020*/  @!P1 BRA `(.L_x_298) ;  /* 0x0000000c00709947 */ /* 0x003fea0003800000 */
.L_x_318:
[----:B0-----:R-:W-:Y:S01]  /*9030*/  PRMT R7, R18, 0x9910, RZ ;  /* 0x0000991012077816 */ /* 0x001fe200000000ff */
[----:B------:R0:W-:Y:S03]  /*9040*/  @!P2 SYNCS.ARRIVE.TRANS64 RZ, [R12+URZ], R9 ;  /* 0x000000090cffa9a7 */ /* 0x0001e6000800003f */
[----:B------:R-:W-:-:S13]  /*9050*/  ISETP.NE.AND P1, PT, R7, 0x2, PT ;  /* 0x000000020700780c */ /* 0x000fda0003f25270 */
[----:B0-----:R-:W-:Y:S05]  /*9060*/  @P1 BRA `(.L_x_299) ;  /* 0x0000000000041947 */ /* 0x001fea0003800000 */
[----:B------:R-:W-:Y:S01]  /*9070*/  BPT.TRAP 0x1 ;  /* 0x000000040000795c */ /* 0x000fe20000300000 */
.L_x_299:
[----:B------:R-:W-:Y:S05]  /*9080*/  @P0 BRA `(.L_x_300) ;  /* 0x0000000000040947 */ /* 0x000fea0003800000 */
[----:B------:R-:W-:Y:S01]  /*9090*/  BPT.TRAP 0x1 ;  /* 0x000000040000795c */ /* 0x000fe20000300000 */
.L_x_300:
[--C-:B------:R-:W-:Y:S01]  /*90a0*/  IMAD R7, R6, 0x4000, R21.reuse ;  /* 0x0000400006077824 */ /* 0x100fe200078e0215 */
[----:B------:R-:W-:Y:S01]  /*90b0*/  R2UR UR9, R12 ;  /* 0x000000000c0972ca */ /* 0x000fe200000e0000 */
[----:B------:R-:W-:Y:S01]  /*90c0*/  IMAD R21, R6, 0x8000, R21 ;  /* 0x0000800006157824 */ /* 0x000fe200078e0215 */
[----:B------:R-:W-:Y:S01]  /*90d0*/  UIADD3 UR4, UP0, UR22, 0xf0, URZ ;  /* 0x000000f016047890 */ /* 0x000fe2000ff1e03f */
[----:B------:R-:W-:Y:S01]  /*90e0*/  VIADD R4, R4, 0xffffffff ;  /* 0xffffffff04047836 */ /* 0x000fe20000000000 */
[----:B------:R-:W-:Y:S01]  /*90f0*/  R2UR UR5, R7 ;  /* 0x00000000070572ca */ /* 0x000fe200000e0000 */
[----:B------:R-:W-:Y:S01]  /*9100*/  UIADD3 UR24, UP1, UR22, 0x1f0, URZ ;  /* 0x000001f016187890 */ /* 0x000fe2000ff3e03f */
[----:B------:R-:W-:Y:S01]  /*9110*/  R2UR UR8, R21 ;  /* 0x00000000150872ca */ /* 0x000fe200000e0000 */
[----:B------:R-:W-:Y:S01]  /*9120*/  VIADD R6, R6, 0x1 ;  /* 0x0000000106067836 */ /* 0x000fe20000000000 */
[----:B------:R-:W-:Y:S01]  /*9130*/  R2UR UR11, R15 ;  /* 0x000000000f0b72ca */ /* 0x000fe200000e0000 */
[----:B------:R-:W-:Y:S01]  /*9140*/  UIADD3.X UR25, URZ, UR23, URZ, UP1, !UPT ;  /* 0x000000173f197290 */ /* 0x000fe20008ffe43f */
[----:B------:R-:W-:Y:S01]  /*9150*/  R2UR UR10, R20 ;  /* 0x00000000140a72ca */ /* 0x000fe200000e0000 */
[----:B------:R-:W-:Y:S01]  /*9160*/  UMOV UR6, 0x0 ;  /* 0x0000000000067882 */ /* 0x000fe20000000000 */
[----:B------:R-:W-:Y:S01]  /*9170*/  R2UR UR12, R8 ;  /* 0x00000000080c72ca */ /* 0x000fe200000e0000 */
[----:B------:R-:W-:Y:S01]  /*9180*/  UMOV UR7, 0x10000000 ;  /* 0x1000000000077882 */ /* 0x000fe20000000000 */
[----:B------:R-:W-:Y:S01]  /*9190*/  R2UR UR19, R14 ;  /* 0x000000000e1372ca */ /* 0x000fe200000e0000 */
[----:B------:R-:W-:Y:S01]  /*91a0*/  VIADD R20, R20, 0x80 ;  /* 0x0000008014147836 */ /* 0x000fe20000000000 */
[----:B------:R-:W-:Y:S01]  /*91b0*/  ISETP.GT.AND P3, PT, R4, 0x1, PT ;  /* 0x000000010400780c */ /* 0x000fe20003f64270 */
[----:B------:R-:W-:Y:S01]  /*91c0*/  UIADD3 UR14, UR5, 0x100, URZ ;  /* 0x00000100050e7890 */ /* 0x000fe2000fffe03f */
[----:B------:R-:W-:Y:S01]  /*91d0*/  ISETP.NE.AND P1, PT, R6, 0x4, PT ;  /* 0x000000040600780c */ /* 0x000fe20003f25270 */
[----:B------:R-:W-:-:S02]  /*91e0*/  UIADD3.X UR5, URZ, UR23, URZ, UP0, !UPT ;  /* 0x000000173f057290 */ /* 0x000fc400087fe43f */
[----:B------:R-:W-:Y:S01]  /*91f0*/  UIADD3 UR15, UR8, 0x10100, URZ ;  /* 0x00010100080f7890 */ /* 0x000fe2000fffe03f */
[----:B------:R-:W-:Y:S02]  /*9200*/  SEL R12, RZ, 0x1, P1 ;  /* 0x00000001ff0c7807 */ /* 0x000fe40000800000 */
[----:B------:R-:W-:Y:S01]  /*9210*/  UMOV UR8, UR14 ;  /* 0x0000000e00087c82 */ /* 0x000fe20008000000 */
[----:B------:R-:W-:Y:S02]  /*9220*/  SEL R6, R6, RZ, P1 ;  /* 0x000000ff06067207 */ /* 0x000fe40000800000 */
[----:B------:R-:W-:Y:S01]  /*9230*/  LOP3.LUT R5, R5, R12, RZ, 0x3c, !PT ;  /* 0x0000000c05057212 */ /* 0x000fe200078e3cff */
[----:B------:R0:W-:Y:S02]  /*9240*/  UTMALDG.3D [UR8], [UR4], desc[UR6] ;  /* 0x00000608040075b4 */ /* 0x0001e40008011000 */
[----:B0-----:R-:W-:Y:S01]  /*9250*/  UMOV UR8, UR15 ;  /* 0x0000000f00087c82 */ /* 0x001fe20008000000 */
[----:B------:R-:W-:-:S02]  /*9260*/  UMOV UR11, UR19 ;  /* 0x00000013000b7c82 */ /* 0x000fc40008000000 */
[----:B------:R0:W-:Y:S02]  /*9270*/  UTMALDG.3D [UR8], [UR24], desc[UR6] ;  /* 0x00000608180075b4 */ /* 0x0001e40008011000 */
[----:B0-----:R-:W-:Y:S05]  /*9280*/  @P3 BRA `(.L_x_301) ;  /* 0xfffffffc00483947 */ /* 0x001fea000383ffff */
.L_x_297:
[----:B------:R-:W-:Y:S05]  /*9290*/  BSYNC B1 ;  /* 0x0000000000017941 */ /* 0x000fea0003800000 */
.L_x_296:
[----:B------:R-:W-:Y:S01]  /*92a0*/  LOP3.LUT P3, RZ, R11, 0xff, RZ, 0xc0, !PT ;  /* 0x000000ff0bff7812 */ /* 0x000fe2000786c0ff */
[----:B------:R-:W-:Y:S01]  /*92b0*/  IMAD.IADD R0, R13, 0x1, R0 ;  /* 0x000000010d007824 */ /* 0x000fe200078e0200 */
[----:B------:R-:W-:Y:S01]  /*92c0*/  IADD3 R16, P4, R16, UR20, RZ ;  /* 0x0000001410107c10 */ /* 0x000fe2000ff9e0ff */
[----:B------:R-:W-:Y:S01]  /*92d0*/  ULDC.64 UR4, c[0x0][0x650] ;  /* 0x0001940000047ab9 */ /* 0x000fe20000000a00 */
[----:B------:R-:W-:Y:S01]  /*92e0*/  BSSY B1, `(.L_x_302) ;  /* 0x000006b000017945 */ /* 0x000fe20003800000 */
[----:B------:R-:W-:Y:S01]  /*92f0*/  IMAD.MOV.U32 R7, RZ, RZ, -0x1 ;  /* 0xffffffffff077424 */ /* 0x000fe200078e00ff */
[----:B------:R-:W-:Y:S01]  /*9300*/  SHF.R.U32.HI R4, RZ, 0x2, R0 ;  /* 0x00000002ff047819 */ /* 0x000fe20000011600 */
[----:B------:R-:W-:Y:S01]  /*9310*/  IMAD.MOV.U32 R9, RZ, RZ, -0x1 ;  /* 0xffffffffff097424 */ /* 0x000fe200078e00ff */
[----:B------:R-:W-:Y:S01]  /*9320*/  ISETP.GT.U32.AND P1, PT, R0, 0x3, PT ;  /* 0x000000030000780c */ /* 0x000fe20003f24070 */
[----:B------:R-:W-:Y:S01]  /*9330*/  IMAD.MOV.U32 R8, RZ, RZ, -0x1 ;  /* 0xffffffffff087424 */ /* 0x000fe200078e00ff */
[----:B------:R-:W-:-:S02]  /*9340*/  LOP3.LUT R4, R4, 0x1, RZ, 0xc0, !PT ;  /* 0x0000000104047812 */ /* 0x000fc400078ec0ff */
[----:B------:R-:W-:Y:S01]  /*9350*/  ISETP.LT.U32.AND P1, PT, R13, 0x4, P1 ;  /* 0x000000040d00780c */ /* 0x000fe20000f21070 */
[----:B------:R-:W0:Y:S01]  /*9360*/  @P3 S2R R6, SR_CgaCtaId ;  /* 0x0000000000063919 */ /* 0x000e220000008800 */
[----:B------:R-:W-:Y:S02]  /*9370*/  @P3 MOV R5, 0x400 ;  /* 0x0000040000053802 */ /* 0x000fe40000000f00 */
[----:B------:R-:W-:Y:S02]  /*9380*/  IADD3.X R17, R17, UR13, RZ, P4, !PT ;  /* 0x0000000d11117c10 */ /* 0x000fe4000a7fe4ff */
[----:B------:R-:W-:Y:S02]  /*9390*/  ISETP.GE.U32.AND P4, PT, R16, UR4, PT ;  /* 0x0000000410007c0c */ /* 0x000fe4000bf86070 */
[----:B------:R-:W-:Y:S02]  /*93a0*/  LOP3.LUT R0, R0, 0x3, RZ, 0xc0, !PT ;  /* 0x0000000300007812 */ /* 0x000fe400078ec0ff */
[----:B------:R-:W-:-:S02]  /*93b0*/  PRMT R11, RZ, 0x7610, R11 ;  /* 0x00007610ff0b7816 */ /* 0x000fc4000000000b */
[----:B0-----:R-:W-:-:S04]  /*93c0*/  @P3 LEA R5, R6, R5, 0x18 ;  /* 0x0000000506053211 */ /* 0x001fc800078ec0ff */
[----:B------:R0:W-:Y:S01]  /*93d0*/  @P3 SYNCS.ARRIVE.TRANS64.A1T0 RZ, [R5+URZ+0x58], RZ ;  /* 0x000058ff05ff39a7 */ /* 0x0001e2000810003f */
[----:B------:R-:W-:Y:S02]  /*93e0*/  ISETP.NE.U32.AND P3, PT, R4, 0x1, PT ;  /* 0x000000010400780c */ /* 0x000fe40003f65070 */
[----:B------:R-:W-:Y:S02]  /*93f0*/  SEL R4, RZ, 0x1, !P1 ;  /* 0x00000001ff047807 */ /* 0x000fe40004800000 */
[----:B------:R-:W-:Y:S02]  /*9400*/  ISETP.GE.U32.AND.EX P1, PT, R17, UR5, PT, P4 ;  /* 0x0000000511007c0c */ /* 0x000fe4000bf26140 */
[----:B------:R-:W-:-:S04]  /*9410*/  ISETP.GT.U32.AND P3, PT, R13, 0x3, !P3 ;  /* 0x000000030d00780c */ /* 0x000fc80005f64070 */
[----:B0-----:R-:W-:-:S04]  /*9420*/  SEL R5, RZ, 0x1, !P3 ;  /* 0x00000001ff057807 */ /* 0x001fc80005800000 */
[--C-:B------:R-:W-:Y:S02]  /*9430*/  LOP3.LUT R3, R5, R3, R4.reuse, 0x96, !PT ;  /* 0x0000000305037212 */ /* 0x100fe400078e9604 */
[----:B------:R-:W-:Y:S01]  /*9440*/  PRMT R4, RZ, 0x7610, R4 ;  /* 0x00007610ff047816 */ /* 0x000fe20000000004 */
[----:B------:R-:W-:Y:S06]  /*9450*/  @P1 BRA `(.L_x_303) ;  /* 0x00000004004c1947 */ /* 0x000fec0003800000 */
[----:B------:R-:W-:Y:S01]  /*9460*/  ULDC.64 UR4, c[0x0][0x628] ;  /* 0x00018a0000047ab9 */ /* 0x000fe20000000a00 */
[----:B------:R-:W0:Y:S01]  /*9470*/  S2R R14, SR_CTAID.X ;  /* 0x00000000000e7919 */ /* 0x000e220000002500 */
[----:B------:R-:W-:Y:S01]  /*9480*/  ISETP.NE.U32.AND P1, PT, RZ, UR4, PT ;  /* 0x00000004ff007c0c */ /* 0x000fe2000bf25070 */
[----:B------:R-:W-:Y:S01]  /*9490*/  ULDC UR7, c[0x0][0x630] ;  /* 0x00018c0000077ab9 */ /* 0x000fe20000000800 */
[----:B------:R-:W-:Y:S01]  /*94a0*/  IMAD.MOV.U32 R4, RZ, RZ, R16 ;  /* 0x000000ffff047224 */ /* 0x000fe200078e0010 */
[----:B------:R-:W1:Y:S01]  /*94b0*/  S2R R12, SR_CTAID.Y ;  /* 0x00000000000c7919 */ /* 0x000e620000002600 */
[----:B------:R-:W-:Y:S01]  /*94c0*/  ISETP.NE.AND.EX P1, PT, RZ, UR5, PT, P1 ;  /* 0x00000005ff007c0c */ /* 0x000fe2000bf25310 */
[----:B------:R-:W-:-:S12]  /*94d0*/  IMAD.MOV.U32 R5, RZ, RZ, R17 ;  /* 0x000000ffff057224 */ /* 0x000fd800078e0011 */
[----:B------:R-:W-:Y:S05]  /*94e0*/  @!P1 BRA `(.L_x_304) ;  /* 0x0000000000289947 */ /* 0x000fea0003800000 */
[----:B------:R-:W-:Y:S02]  /*94f0*/  ULDC UR6, c[0x0][0x634] ;  /* 0x00018d0000067ab9 */ /* 0x000fe40000000800 */
[----:B------:R-:W-:-:S05]  /*9500*/  IADD3 R9, P1, R16, UR6, RZ ;  /* 0x0000000610097c10 */ /* 0x000fca000ff3e0ff */
[----:B------:R-:W-:-:S04]  /*9510*/  IMAD.X R15, RZ, RZ, R17, P1 ;  /* 0x000000ffff0f7224 */ /* 0x000fc800008e0611 */
[----:B------:R-:W-:-:S04]  /*9520*/  IMAD.WIDE.U32 R6, R15, UR4, RZ ;  /* 0x000000040f067c25 */ /* 0x000fc8000f8e00ff */
[----:B------:R-:W-:-:S04]  /*9530*/  IMAD.WIDE.U32 R6, P1, R9, UR5, R6 ;  /* 0x0000000509067c25 */ /* 0x000fc8000f820006 */
[----:B------:R-:W-:-:S04]  /*9540*/  IMAD.WIDE.U32 R8, R9, UR4, RZ ;  /* 0x0000000409087c25 */ /* 0x000fc8000f8e00ff */
[----:B------:R-:W-:Y:S01]  /*9550*/  IMAD.X R5, RZ, RZ, RZ, P1 ;  /* 0x000000ffff057224 */ /* 0x000fe200008e06ff */
[----:B------:R-:W-:Y:S01]  /*9560*/  IADD3 RZ, P1, R9, R6, RZ ;  /* 0x0000000609ff7210 */ /* 0x000fe20007f3e0ff */
[----:B------:R-:W-:-:S04]  /*9570*/  IMAD.MOV.U32 R4, RZ, RZ, R7 ;  /* 0x000000ffff047224 */ /* 0x000fc800078e0007 */
[----:B------:R-:W-:-:S08]  /*9580*/  IMAD.WIDE.U32.X R4, R15, UR5, R4, P1 ;  /* 0x000000050f047c25 */ /* 0x000fd000088e0404 */
.L_x_304:
[--C-:B------:R-:W-:Y:S01]  /*9590*/  SHF.R.U64 R8, R4, UR7, R5.reuse ;  /* 0x0000000704087c19 */ /* 0x100fe20008001205 */
[----:B------:R-:W-:Y:S01]  /*95a0*/  ULDC.64 UR4, c[0x0][0x620] ;  /* 0x0001880000047ab9 */ /* 0x000fe20000000a00 */
[----:B------:R-:W-:Y:S01]  /*95b0*/  SHF.R.U32.HI R4, RZ, UR7, R5 ;  /* 0x00000007ff047c19 */ /* 0x000fe20008011605 */
[----:B------:R-:W2:Y:S01]  /*95c0*/  LDC R25, c[0x0][0x144] ;  /* 0x00005100ff197b82 */ /* 0x000ea20000000800 */
[----:B------:R-:W-:Y:S01]  /*95d0*/  IADD3 R7, P1, RZ, -R8, RZ ;  /* 0x80000008ff077210 */ /* 0x000fe20007f3e0ff */
[----:B------:R-:W-:Y:S01]  /*95e0*/  ULDC.64 UR8, c[0x0][0x640] ;  /* 0x0001900000087ab9 */ /* 0x000fe20000000a00 */
[----:B0-----:R-:W-:Y:S01]  /*95f0*/  I2FP.F32.U32 R9, R14 ;  /* 0x0000000e00097245 */ /* 0x001fe20000201000 */
[----:B------:R-:W-:Y:S02]  /*9600*/  ULDC UR6, c[0x0][0x608] ;  /* 0x0001820000067ab9 */ /* 0x000fe40000000800 */
[----:B------:R-:W-:Y:S01]  /*9610*/  IMAD.X R4, RZ, RZ, ~R4, P1 ;  /* 0x000000ffff047224 */ /* 0x000fe200008e0e04 */
[----:B------:R-:W-:Y:S01]  /*9620*/  ISETP.NE.U32.AND P1, PT, RZ, UR8, PT ;  /* 0x00000008ff007c0c */ /* 0x000fe2000bf25070 */
[----:B------:R-:W0:Y:S02]  /*9630*/  LDC R21, c[0x0][0x148] ;  /* 0x00005200ff157b82 */ /* 0x000e240000000800 */
[----:B------:R-:W-:Y:S01]  /*9640*/  IMAD R6, R4, UR4, RZ ;  /* 0x0000000404067c24 */ /* 0x000fe2000f8e02ff */
[----:B------:R-:W-:Y:S01]  /*9650*/  ISETP.NE.AND.EX P1, PT, RZ, UR9, PT, P1 ;  /* 0x00000009ff007c0c */ /* 0x000fe2000bf25310 */
[----:B------:R-:W-:Y:S01]  /*9660*/  IMAD.WIDE.U32 R4, R7, UR4, R16 ;  /* 0x0000000407047c25 */ /* 0x000fe2000f8e0010 */
[----:B------:R-:W-:-:S03]  /*9670*/  ULDC UR4, c[0x0][0x150] ;  /* 0x0000540000047ab9 */ /* 0x000fc60000000800 */
[----:B------:R-:W-:Y:S02]  /*9680*/  IMAD R7, R7, UR5, R6 ;  /* 0x0000000507077c24 */ /* 0x000fe4000f8e0206 */
[----:B------:R-:W-:Y:S01]  /*9690*/  FMUL R6, R9, UR4 ;  /* 0x0000000409067c20 */ /* 0x000fe20008400000 */
[----:B------:R-:W-:Y:S01]  /*96a0*/  ULDC UR4, c[0x0][0x618] ;  /* 0x0001860000047ab9 */ /* 0x000fe20000000800 */
[----:B------:R-:W-:Y:S01]  /*96b0*/  ULDC UR5, c[0x0][0x154] ;  /* 0x0000550000057ab9 */ /* 0x000fe20000000800 */
[----:B------:R-:W-:-:S03]  /*96c0*/  IMAD.IADD R5, R5, 0x1, R7 ;  /* 0x0000000105057824 */ /* 0x000fc600078e0207 */
[----:B------:R-:W3:Y:S02]  /*96d0*/  F2I.U32.TRUNC.NTZ R6, R6 ;  /* 0x0000000600067305 */ /* 0x000ee4000020f000 */
[----:B------:R-:W-:Y:S02]  /*96e0*/  SHF.R.U64 R9, R4, UR4, R5 ;  /* 0x0000000404097c19 */ /* 0x000fe40008001205 */
[----:B-1----:R-:W-:-:S05]  /*96f0*/  I2FP.F32.U32 R4, R12 ;  /* 0x0000000c00047245 */ /* 0x002fca0000201000 */
[----:B------:R-:W-:Y:S01]  /*9700*/  FMUL R22, R4, UR5 ;  /* 0x0000000504167c20 */ /* 0x000fe20008400000 */
[----:B------:R-:W-:Y:S01]  /*9710*/  SHF.R.U32.HI R4, RZ, UR4, R5 ;  /* 0x00000004ff047c19 */ /* 0x000fe20008011605 */
[----:B------:R-:W-:-:S03]  /*9720*/  ULDC UR4, c[0x0][0x658] ;  /* 0x0001960000047ab9 */ /* 0x000fc60000000800 */
[--C-:B------:R-:W-:Y:S01]  /*9730*/  SHF.R.U64 R20, R9, UR6, R4.reuse ;  /* 0x0000000609147c19 */ /* 0x100fe20008001204 */
[----:B------:R-:W1:Y:S01]  /*9740*/  F2I.U32.TRUNC.NTZ R22, R22 ;  /* 0x0000001600167305 */ /* 0x000e62000020f000 */
[----:B------:R-:W-:Y:S01]  /*9750*/  SHF.R.U32.HI R5, RZ, UR6, R4 ;  /* 0x00000006ff057c19 */ /* 0x000fe20008011604 */
[----:B---3--:R-:W-:-:S03]  /*9760*/  IMAD.MOV R6, RZ, RZ, -R6 ;  /* 0x000000ffff067224 */ /* 0x008fc600078e0a06 */
[--C-:B------:R-:W-:Y:S01]  /*9770*/  SHF.R.U64 R15, R20, UR4, R5.reuse ;  /* 0x00000004140f7c19 */ /* 0x100fe20008001205 */
[----:B--2---:R-:W-:Y:S01]  /*9780*/  IMAD R14, R25, R6, R14 ;  /* 0x00000006190e7224 */ /* 0x004fe200078e020e */
[----:B------:R-:W-:-:S03]  /*9790*/  SHF.R.U32.HI R23, RZ, UR4, R5 ;  /* 0x00000004ff177c19 */ /* 0x000fc60008011605 */
[----:B------:R-:W-:Y:S02]  /*97a0*/  IMAD.MOV.U32 R4, RZ, RZ, R15 ;  /* 0x000000ffff047224 */ /* 0x000fe400078e000f */
[----:B------:R-:W-:Y:S01]  /*97b0*/  IMAD.MOV.U32 R5, RZ, RZ, R23 ;  /* 0x000000ffff057224 */ /* 0x000fe200078e0017 */
[----:B-1----:R-:W-:Y:S06]  /*97c0*/  @!P1 BRA `(.L_x_305) ;  /* 0x0000000000289947 */ /* 0x002fec0003800000 */
[----:B------:R-:W-:Y:S02]  /*97d0*/  ULDC UR4, c[0x0][0x64c] ;  /* 0x0001930000047ab9 */ /* 0x000fe40000000800 */
[----:B------:R-:W-:-:S05]  /*97e0*/  IADD3 R5, P1, R15, UR4, RZ ;  /* 0x000000040f057c10 */ /* 0x000fca000ff3e0ff */
[----:B------:R-:W-:-:S04]  /*97f0*/  IMAD.X R23, RZ, RZ, R23, P1 ;  /* 0x000000ffff177224 */ /* 0x000fc800008e0617 */
[----:B------:R-:W-:-:S04]  /*9800*/  IMAD.WIDE.U32 R6, R23, UR8, RZ ;  /* 0x0000000817067c25 */ /* 0x000fc8000f8e00ff */
[----:B------:R-:W-:-:S04]  /*9810*/  IMAD.WIDE.U32 R6, P1, R5, UR9, R6 ;  /* 0x0000000905067c25 */ /* 0x000fc8000f820006 */
[----:B------:R-:W-:-:S04]  /*9820*/  IMAD.WIDE.U32 R4, R5, UR8, RZ ;  /* 0x0000000805047c25 */ /* 0x000fc8000f8e00ff */
[----:B------:R-:W-:Y:S01]  /*9830*/  IMAD.MOV.U32 R4, RZ, RZ, R7 ;  /* 0x000000ffff047224 */ /* 0x000fe200078e0007 */
[----:B------:R-:W-:Y:S01]  /*9840*/  IADD3 RZ, P3, R5, R6, RZ ;  /* 0x0000000605ff7210 */ /* 0x000fe20007f7e0ff */
[----:B------:R-:W-:-:S04]  /*9850*/  IMAD.X R5, RZ, RZ, RZ, P1 ;  /* 0x000000ffff057224 */ /* 0x000fc800008e06ff */
[----:B------:R-:W-:-:S08]  /*9860*/  IMAD.WIDE.U32.X R4, R23, UR9, R4, P3 ;  /* 0x0000000917047c25 */ /* 0x000fd000098e0404 */
.L_x_305:
[----:B------:R-:W-:Y:S01]  /*9870*/  ISETP.NE.AND P1, PT, R2, 0x1, PT ;  /* 0x000000010200780c */ /* 0x000fe20003f25270 */
[----:B------:R-:W-:Y:S01]  /*9880*/  ULDC UR4, c[0x0][0x648] ;  /* 0x0001920000047ab9 */ /* 0x000fe20000000800 */
[----:B------:R-:W-:Y:S01]  /*9890*/  LOP3.LUT R20, R20, UR17, RZ, 0xc0, !PT ;  /* 0x0000001114147c12 */ /* 0x000fe2000f8ec0ff */
[----:B------:R-:W-:Y:S01]  /*98a0*/  IMAD.MOV R22, RZ, RZ, -R22 ;  /* 0x000000ffff167224 */ /* 0x000fe200078e0a16 */
[----:B------:R-:W-:Y:S01]  /*98b0*/  SHF.R.U64 R5, R4, UR4, R5 ;  /* 0x0000000404057c19 */ /* 0x000fe20008001205 */
[----:B------:R-:W-:Y:S01]  /*98c0*/  ULDC UR4, c[0x0][0x638] ;  /* 0x00018e0000047ab9 */ /* 0x000fe20000000800 */
[----:B------:R-:W-:Y:S01]  /*98d0*/  LOP3.LUT R6, R9, UR16, RZ, 0xc0, !PT ;  /* 0x0000001009067c12 */ /* 0x000fe2000f8ec0ff */
[----:B------:R-:W-:Y:S02]  /*98e0*/  ULDC UR5, c[0x0][0x610] ;  /* 0x0001840000057ab9 */ /* 0x000fe40000000800 */
[----:B------:R-:W-:Y:S02]  /*98f0*/  IMAD.MOV R4, RZ, RZ, -R5 ;  /* 0x000000ffff047224 */ /* 0x000fe400078e0a05 */
[----:B------:R-:W-:-:S02]  /*9900*/  IMAD R5, R5, UR18, R20 ;  /* 0x0000001205057c24 */ /* 0x000fc4000f8e0214 */
[----:B0-----:R-:W-:Y:S02]  /*9910*/  @P1 IMAD R14, R21, R22, R12 ;  /* 0x00000016150e1224 */ /* 0x001fe400078e020c */
[----:B------:R-:W-:Y:S01]  /*9920*/  IMAD R15, R4, UR4, R15 ;  /* 0x00000004040f7c24 */ /* 0x000fe2000f8e020f */
[----:B------:R-:W-:Y:S01]  /*9930*/  ULDC UR4, c[0x0][0x600] ;  /* 0x0001800000047ab9 */ /* 0x000fe20000000800 */
[----:B------:R-:W-:Y:S02]  /*9940*/  IMAD R14, R5, UR5, R14 ;  /* 0x00000005050e7c24 */ /* 0x000fe4000f8e020e */
[----:B------:R-:W-:Y:S02]  /*9950*/  IMAD R15, R15, UR4, R6 ;  /* 0x000000040f0f7c24 */ /* 0x000fe4000f8e0206 */
[----:B------:R-:W-:-:S03]  /*9960*/  IMAD.MOV.U32 R4, RZ, RZ, 0x1 ;  /* 0x00000001ff047424 */ /* 0x000fc600078e00ff */
[----:B------:R-:W-:Y:S02]  /*9970*/  SEL R9, R15, R14, !P1 ;  /* 0x0000000e0f097207 */ /* 0x000fe40004800000 */
[----:B------:R-:W-:-:S07]  /*9980*/  SEL R7, R14, R15, !P1 ;  /* 0x0000000f0e077207 */ /* 0x000fce0004800000 */
.L_x_303:
[----:B------:R-:W-:Y:S05]  /*9990*/  BSYNC B1 ;  /* 0x0000000000017941 */ /* 0x000fea0003800000 */
.L_x_302:
[----:B------:R-:W-:-:S13]  /*99a0*/  LOP3.LUT P1, RZ, R4, 0xff, RZ, 0xc0, !PT ;  /* 0x000000ff04ff7812 */ /* 0x000fda000782c0ff */
[----:B------:R-:W-:Y:S05]  /*99b0*/  @P1 BRA `(.L_x_306) ;  /* 0xfffffff400481947 */ /* 0x000fea000383ffff */
[----:B------:R-:W-:Y:S05]  /*99c0*/  BSYNC B0 ;  /* 0x0000000000007941 */ /* 0x000fea0003800000 */
.L_x_294:
[----:B------:R-:W-:-:S03]  /*99d0*/  UMOV UR4, 0xffffffff ;  /* 0xffffffff00047882 */ /* 0x000fc60000000000 */
[----:B------:R-:W-:Y:S05]  /*99e0*/  BRA.DIV UR4, `(.L_x_307) ;  /* 0x0000000604147947 */ /* 0x000fea000b800000 */
[----:B------:R-:W-:-:S13]  /*99f0*/  ELECT P6, URZ, PT ;  /* 0x00000000003f782f */ /* 0x000fda00038c0000 */
.L_x_321:
[----:B------:R-:W-:Y:S04]  /*9a00*/  BSSY B0, `(.L_x_308) ;  /* 0x000002b000007945 */ /* 0x000fe80003800000 */
[----:B------:R-:W-:Y:S05]  /*9a10*/  @!P6 BRA `(.L_x_309) ;  /* 0x0000000000a4e947 */ /* 0x000fea0003800000 */
[----:B------:R-:W-:-:S04]  /*9a20*/  LOP3.LUT R19, R19, 0x2, RZ, 0xfc, !PT ;  /* 0x0000000213137812 */ /* 0x000fc800078efcff */
[----:B------:R-:W-:-:S13]  /*9a30*/  ISETP.NE.AND P0, PT, R19, 0x3, PT ;  /* 0x000000031300780c */ /* 0x000fda0003f05270 */
[----:B------:R-:W-:Y:S05]  /*9a40*/  @!P0 BRA `(.L_x_310) ;  /* 0x0000000000048947 */ /* 0x000fea0003800000 */
[----:B------:R-:W-:Y:S01]  /*9a50*/  BPT.TRAP 0x1 ;  /* 0x000000040000795c */ /* 0x000fe20000300000 */
.L_x_310:
[----:B------:R-:W0:Y:S01]  /*9a60*/  S2R R5, SR_CgaCtaId ;  /* 0x0000000000057919 */ /* 0x000e220000008800 */
[----:B------:R-:W-:Y:S02]  /*9a70*/  MOV R2, 0x400 ;  /* 0x0000040000027802 */ /* 0x000fe40000000f00 */
[----:B------:R-:W-:Y:S02]  /*9a80*/  SHF.L.U32 R4, R3, 0x1f, RZ ;  /* 0x0000001f03047819 */ /* 0x000fe400000006ff */
[----:B0-----:R-:W-:-:S05]  /*9a90*/  LEA R5, R5, R2, 0x18 ;  /* 0x0000000205057211 */ /* 0x001fca00078ec0ff */
[----:B------:R-:W-:-:S04]  /*9aa0*/  VIADD R5, R5, 0x20 ;  /* 0x0000002005057836 */ /* 0x000fc80000000000 */
[C---:B------:R-:W-:Y:S02]  /*9ab0*/  IMAD R7, R0.reuse, 0x8, R5 ;  /* 0x0000000800077824 */ /* 0x040fe400078e0205 */
[----:B------:R-:W-:Y:S02]  /*9ac0*/  VIADD R0, R0, 0x1 ;  /* 0x0000000100007836 */ /* 0x000fe40000000000 */
[----:B------:R-:W0:Y:S03]  /*9ad0*/  SYNCS.PHASECHK.TRANS64.TRYWAIT P0, [R7+URZ], R4 ;  /* 0x00000004070075a7 */ /* 0x000e26000800017f */
[----:B------:R-:W-:-:S04]  /*9ae0*/  ISETP.NE.AND P1, PT, R0, 0x4, PT ;  /* 0x000000040000780c */ /* 0x000fc80003f25270 */
[----:B------:R-:W-:Y:S02]  /*9af0*/  SEL R2, RZ, 0x1, P1 ;  /* 0x00000001ff027807 */ /* 0x000fe40000800000 */
[----:B------:R-:W-:Y:S02]  /*9b00*/  SEL R0, R0, RZ, P1 ;  /* 0x000000ff00007207 */ /* 0x000fe40000800000 */
[----:B------:R-:W-:-:S03]  /*9b10*/  LOP3.LUT R9, R3, R2, RZ, 0x3c, !PT ;  /* 0x0000000203097212 */ /* 0x000fc600078e3cff */
[----:B------:R-:W-:Y:S01]  /*9b20*/  IMAD R6, R0, 0x8, R5 ;  /* 0x0000000800067824 */ /* 0x000fe200078e0205 */
[----:B------:R-:W-:Y:S01]  /*9b30*/  SHF.L.U32 R3, R9, 0x1f, RZ ;  /* 0x0000001f09037819 */ /* 0x000fe200000006ff */
[----:B0-----:R-:W-:Y:S06]  /*9b40*/  @!P0 BRA `(.L_x_311) ;  /* 0x0000000000dc8947 */ /* 0x001fec0003800000 */
.L_x_322:
[----:B------:R-:W1:Y:S01]  /*9b50*/  SYNCS.PHASECHK.TRANS64.TRYWAIT P0, [R6+URZ], R3 ;  /* 0x00000003060075a7 */ /* 0x000e62000800017f */
[----:B------:R-:W-:-:S05]  /*9b60*/  VIADD R0, R0, 0x1 ;  /* 0x0000000100007836 */ /* 0x000fca0000000000 */
[----:B------:R-:W-:-:S04]  /*9b70*/  ISETP.NE.AND P1, PT, R0, 0x4, PT ;  /* 0x000000040000780c */ /* 0x000fc80003f25270 */
[----:B------:R-:W-:Y:S02]  /*9b80*/  SEL R2, RZ, 0x1, P1 ;  /* 0x00000001ff027807 */ /* 0x000fe40000800000 */
[----:B------:R-:W-:Y:S02]  /*9b90*/  SEL R0, R0, RZ, P1 ;  /* 0x000000ff00007207 */ /* 0x000fe40000800000 */
[----:B------:R-:W-:-:S03]  /*9ba0*/  LOP3.LUT R9, R9, R2, RZ, 0x3c, !PT ;  /* 0x0000000209097212 */ /* 0x000fc600078e3cff */
[----:B0-----:R-:W-:Y:S01]  /*9bb0*/  IMAD R7, R0, 0x8, R5 ;  /* 0x0000000800077824 */ /* 0x001fe200078e0205 */
[----:B------:R-:W-:Y:S01]  /*9bc0*/  SHF.L.U32 R4, R9, 0x1f, RZ ;  /* 0x0000001f09047819 */ /* 0x000fe200000006ff */
[----:B-1----:R-:W-:Y:S06]  /*9bd0*/  @!P0 BRA `(.L_x_312) ;  /* 0x0000000000cc8947 */ /* 0x002fec0003800000 */
.L_x_323:
[----:B------:R-:W1:Y:S01]  /*9be0*/  SYNCS.PHASECHK.TRANS64.TRYWAIT P0, [R7+URZ], R4 ;  /* 0x00000004070075a7 */ /* 0x000e62000800017f */
[----:B------:R-:W-:-:S05]  /*9bf0*/  VIADD R0, R0, 0x1 ;  /* 0x0000000100007836 */ /* 0x000fca0000000000 */
[----:B------:R-:W-:-:S04]  /*9c00*/  ISETP.NE.AND P1, PT, R0, 0x4, PT ;  /* 0x000000040000780c */ /* 0x000fc80003f25270 */
[----:B------:R-:W-:Y:S02]  /*9c10*/  SEL R2, RZ, 0x1, P1 ;  /* 0x00000001ff027807 */ /* 0x000fe40000800000 */
[----:B------:R-:W-:Y:S02]  /*9c20*/  SEL R0, R0, RZ, P1 ;  /* 0x000000ff00007207 */ /* 0x000fe40000800000 */
[----:B------:R-:W-:Y:S01]  /*9c30*/  LOP3.LUT R2, R9, R2, RZ, 0x3c, !PT ;  /* 0x0000000209027212 */ /* 0x000fe200078e3cff */
[----:B-1----:R-:W-:Y:S06]  /*9c40*/  @!P0 BRA `(.L_x_313) ;  /* 0x0000000000c48947 */ /* 0x002fec0003800000 */
.L_x_324:
[----:B------:R-:W-:Y:S01]  /*9c50*/  IMAD R5, R0, 0x8, R5 ;  /* 0x0000000800057824 */ /* 0x000fe200078e0205 */
[----:B------:R-:W-:-:S07]  /*9c60*/  SHF.L.U32 R0, R2, 0x1f, RZ ;  /* 0x0000001f02007819 */ /* 0x000fce00000006ff */
.L_x_314:
[----:B--2---:R2:W3:Y:S02]  /*9c70*/  SYNCS.PHASECHK.TRANS64.TRYWAIT P0, [R5+URZ], R0 ;  /* 0x00000000050075a7 */ /* 0x0044e4000800017f */
[----:B---3--:R-:W-:Y:S05]  /*9c80*/  @!P0 NANOSLEEP.SYNCS 0x989680 ;  /* 0x009896800000895d */ /* 0x008fea0003900000 */
[----:B------:R-:W3:Y:S02]  /*9c90*/  @!P0 SYNCS.PHASECHK.TRANS64 P0, [R5+URZ], R0 ;  /* 0x00000000050085a7 */ /* 0x000ee4000800007f */
[----:B---3--:R-:W-:Y:S05]  /*9ca0*/  @!P0 BRA `(.L_x_314) ;  /* 0xfffffffc00f08947 */ /* 0x008fea000383ffff */
.L_x_309:
[----:B------:R-:W-:Y:S05]  /*9cb0*/  BSYNC B0 ;  /* 0x0000000000007941 */ /* 0x000fea0003800000 */
.L_x_308:
[----:B------:R-:W-:Y:S05]  /*9cc0*/  EXIT ;  /* 0x000000000000794d */ /* 0x000fea0003800000 */
.L_x_17:
[----:B----4-:R4:W0:Y:S02]  /*9cd0*/  SYNCS.PHASECHK.TRANS64.TRYWAIT P1, [R3+URZ], R0 ;  /* 0x00000000030075a7 */ /* 0x010824000802017f */
[----:B0-----:R-:W-:Y:S05]  /*9ce0*/  @!P1 NANOSLEEP.SYNCS 0x989680 ;  /* 0x009896800000995d */ /* 0x001fea0003900000 */
[----:B------:R-:W0:Y:S02]  /*9cf0*/  @!P1 SYNCS.PHASECHK.TRANS64 P1, [R3+URZ], R0 ;  /* 0x00000000030095a7 */ /* 0x000e24000802007f */
[----:B0-----:R-:W-:Y:S05]  /*9d00*/  @!P1 BRA `(.L_x_17) ;  /* 0xfffffffc00f09947 */ /* 0x001fea000383ffff */
[----:B------:R-:W-:Y:S05]  /*9d10*/  BRA `(.L_x_16) ;  /* 0xffffff7400507947 */ /* 0x000fea000383ffff */
.L_x_22:
[----:B-1----:R1:W3:Y:S02]  /*9d20*/  SYNCS.PHASECHK.TRANS64.TRYWAIT P1, [R5+URZ], R4 ;  /* 0x00000004050075a7 */ /* 0x0022e4000802017f */
[----:B---3--:R-:W-:Y:S05]  /*9d30*/  @!P1 NANOSLEEP.SYNCS 0x989680 ;  /* 0x009896800000995d */ /* 0x008fea0003900000 */
[----:B------:R-:W3:Y:S02]  /*9d40*/  @!P1 SYNCS.PHASECHK.TRANS64 P1, [R5+URZ], R4 ;  /* 0x00000004050095a7 */ /* 0x000ee4000802007f */
[----:B---3--:R-:W-:Y:S05]  /*9d50*/  @!P1 BRA `(.L_x_22) ;  /* 0xfffffffc00f09947 */ /* 0x008fea000383ffff */
[----:B------:R-:W-:Y:S05]  /*9d60*/  BRA `(.L_x_21) ;  /* 0xffffff7800407947 */ /* 0x000fea000383ffff */
.L_x_295:
[----:B------:R-:W-:Y:S01]  /*9d70*/  BSSY B1, `(.L_x_315) ;  /* 0x0000006000017945 */ /* 0x000fe20003800000 */
[----:B------:R-:W-:-:S07]  /*9d80*/  IMAD.MOV.U32 R15, RZ, RZ, -0x1 ;  /* 0xffffffffff0f7424 */ /* 0x000fce00078e00ff */
[----:B------:R-:W-:Y:S05]  /*9d90*/  WARPSYNC.COLLECTIVE R15, `(.L_x_316) ;  /* 0x000000000f0c7348 */ /* 0x000fea0003c00000 */
[----:B------:R-:W-:Y:S02]  /*9da0*/  ELECT P6, UR62, PT ;  /* 0x00000000003e782f */ /* 0x000fe400038c0000 */
[----:B------:R-:W-:Y:S01]  /*9db0*/  MOV R14, UR62 ;  /* 0x0000003e000e7c02 */ /* 0x000fe20008000f00 */
[----:B------:R-:W-:Y:S10]  /*9dc0*/  ENDCOLLECTIVE ;  /* 0x000000000000791b */ /* 0x000ff40003800000 */
.L_x_316:
[----:B------:R-:W-:Y:S05]  /*9dd0*/  BSYNC B1 ;  /* 0x0000000000017941 */ /* 0x000fea0003800000 */
.L_x_315:
[----:B------:R-:W-:Y:S05]  /*9de0*/  BRA `(.L_x_317) ;  /* 0xfffffff000487947 */ /* 0x000fea000383ffff */
.L_x_298:
[----:B0-----:R0:W1:Y:S02]  /*9df0*/  SYNCS.PHASECHK.TRANS64.TRYWAIT P1, [R12+URZ+0x20], R7 ;  /* 0x000020070c0075a7 */ /* 0x001064000802017f */
[----:B-1----:R-:W-:Y:S05]  /*9e00*/  @!P1 NANOSLEEP.SYNCS 0x989680 ;  /* 0x009896800000995d */ /* 0x002fea0003900000 */
[----:B------:R-:W1:Y:S02]  /*9e10*/  @!P1 SYNCS.PHASECHK.TRANS64 P1, [R12+URZ+0x20], R7 ;  /* 0x000020070c0095a7 */ /* 0x000e64000802007f */
[----:B-1----:R-:W-:Y:S05]  /*9e20*/  @!P1 BRA `(.L_x_298) ;  /* 0xfffffffc00f09947 */ /* 0x002fea000383ffff */
[----:B------:R-:W-:Y:S05]  /*9e30*/  BRA `(.L_x_318) ;  /* 0xfffffff0007c7947 */ /* 0x000fea000383ffff */
.L_x_307:
[----:B------:R-:W-:Y:S01]  /*9e40*/  BSSY B0, `(.L_x_319) ;  /* 0x0000006000007945 */ /* 0x000fe20003800000 */
[----:B------:R-:W-:-:S07]  /*9e50*/  IMAD.MOV.U32 R15, RZ, RZ, -0x1 ;  /* 0xffffffffff0f7424 */ /* 0x000fce00078e00ff */
[----:B------:R-:W-:Y:S05]  /*9e60*/  WARPSYNC.COLLECTIVE R15, `(.L_x_320) ;  /* 0x000000000f0c7348 */ /* 0x000fea0003c00000 */
[----:B------:R-:W-:Y:S02]  /*9e70*/  ELECT P6, UR62, PT ;  /* 0x00000000003e782f */ /* 0x000fe400038c0000 */
[----:B------:R-:W-:Y:S01]  /*9e80*/  MOV R14, UR62 ;  /* 0x0000003e000e7c02 */ /* 0x000fe20008000f00 */
[----:B------:R-:W-:Y:S10]  /*9e90*/  ENDCOLLECTIVE ;  /* 0x000000000000791b */ /* 0x000ff40003800000 */
.L_x_320:
[----:B------:R-:W-:Y:S05]  /*9ea0*/  BSYNC B0 ;  /* 0x0000000000007941 */ /* 0x000fea0003800000 */
.L_x_319:
[----:B------:R-:W-:Y:S05]  /*9eb0*/  BRA `(.L_x_321) ;  /* 0xfffffff800d07947 */ /* 0x000fea000383ffff */
.L_x_311:
[----:B0-----:R0:W1:Y:S02]  /*9ec0*/  SYNCS.PHASECHK.TRANS64.TRYWAIT P0, [R7+URZ], R4 ;  /* 0x00000004070075a7 */ /* 0x001064000800017f */
[----:B-1----:R-:W-:Y:S05]  /*9ed0*/  @!P0 NANOSLEEP.SYNCS 0x989680 ;  /* 0x009896800000895d */ /* 0x002fea0003900000 */
[----:B------:R-:W1:Y:S02]  /*9ee0*/  @!P0 SYNCS.PHASECHK.TRANS64 P0, [R7+URZ], R4 ;  /* 0x00000004070085a7 */ /* 0x000e64000800007f */
[----:B-1----:R-:W-:Y:S05]  /*9ef0*/  @!P0 BRA `(.L_x_311) ;  /* 0xfffffffc00f08947 */ /* 0x002fea000383ffff */
[----:B------:R-:W-:Y:S05]  /*9f00*/  BRA `(.L_x_322) ;  /* 0xfffffffc00107947 */ /* 0x000fea000383ffff */
.L_x_312:
[----:B0-----:R0:W1:Y:S02]  /*9f10*/  SYNCS.PHASECHK.TRANS64.TRYWAIT P0, [R6+URZ], R3 ;  /* 0x00000003060075a7 */ /* 0x001064000800017f */
[----:B-1----:R-:W-:Y:S05]  /*9f20*/  @!P0 NANOSLEEP.SYNCS 0x989680 ;  /* 0x009896800000895d */ /* 0x002fea0003900000 */
[----:B------:R-:W1:Y:S02]  /*9f30*/  @!P0 SYNCS.PHASECHK.TRANS64 P0, [R6+URZ], R3 ;  /* 0x00000003060085a7 */ /* 0x000e64000800007f */
[----:B-1----:R-:W-:Y:S05]  /*9f40*/  @!P0 BRA `(.L_x_312) ;  /* 0xfffffffc00f08947 */ /* 0x002fea000383ffff */
[----:B------:R-:W-:Y:S05]  /*9f50*/  BRA `(.L_x_323) ;  /* 0xfffffffc00207947 */ /* 0x000fea000383ffff */
.L_x_313:
[----:B-1----:R1:W2:Y:S02]  /*9f60*/  SYNCS.PHASECHK.TRANS64.TRYWAIT P0, [R7+URZ], R4 ;  /* 0x00000004070075a7 */ /* 0x0022a4000800017f */
[----:B--2---:R-:W-:Y:S05]  /*9f70*/  @!P0 NANOSLEEP.SYNCS 0x989680 ;  /* 0x009896800000895d */ /* 0x004fea0003900000 */
[----:B------:R-:W2:Y:S02]  /*9f80*/  @!P0 SYNCS.PHASECHK.TRANS64 P0, [R7+URZ], R4 ;  /* 0x00000004070085a7 */ /* 0x000ea4000800007f */
[----:B--2---:R-:W-:Y:S05]  /*9f90*/  @!P0 BRA `(.L_x_313) ;  /* 0xfffffffc00f08947 */ /* 0x004fea000383ffff */
[----:B------:R-:W-:Y:S05]  /*9fa0*/  BRA `(.L_x_324) ;  /* 0xfffffffc00287947 */ /* 0x000fea000383ffff */
.L_x_325:
[----:B------:R-:W-:-:S00]  /*9fb0*/  BRA `(.L_x_325) ;  /* 0xfffffffc00fc7947 */ /* 0x000fc0000383ffff */
[----:B------:R-:W-:-:S00]  /*9fc0*/  NOP ;  /* 0x0000000000007918 */ /* 0x000fc00000000000 */
        /* <DEDUP_REMOVED lines=11> */
.L_x_326:


//--------------------- .nv.global.init           --------------------------
	.section	.nv.global.init,"aw",@progbits
.nv.global.init:
	.type		$str$22,@object
	.size		$str$22,($str$23 - $str$22)
$str$22:
        /*0000*/ 	.byte	0x6b, 0x5f, 0x74, 0x69, 0x6c, 0x65, 0x5f, 0x63, 0x6f, 0x75, 0x6e, 0x74, 0x20, 0x3e, 0x3d, 0x20
        /*0010*/ 	.byte	0x31, 0x00
	.type		$str$23,@object
	.size		$str$23,(__unnamed_1 - $str$23)
$str$23:
        /*0012*/ 	.byte	0x2f, 0x74, 0x6d, 0x70, 0x2f, 0x63, 0x75, 0x74, 0x6c, 0x61, 0x73, 0x73, 0x5f, 0x73, 0x77, 0x65
        /*0022*/ 	.byte	0x65, 0x70, 0x5f, 0x73, 0x72, 0x63, 0x2f, 0x69, 0x6e, 0x63, 0x6c, 0x75, 0x64, 0x65, 0x2f, 0x63
        /*0032*/ 	.byte	0x75, 0x74, 0x6c, 0x61, 0x73, 0x73, 0x2f, 0x67, 0x65, 0x6d, 0x6d, 0x2f, 0x63, 0x6f, 0x6c, 0x6c
        /*0042*/ 	.byte	0x65, 0x63, 0x74, 0x69, 0x76, 0x65, 0x2f, 0x73, 0x6d, 0x39, 0x30, 0x5f, 0x6d, 0x6d, 0x61, 0x5f
        /*0052*/ 	.byte	0x74, 0x6d, 0x61, 0x5f, 0x67, 0x6d, 0x6d, 0x61, 0x5f, 0x73, 0x73, 0x5f, 0x77, 0x61, 0x72, 0x70
        /*0062*/ 	.byte	0x73, 0x70, 0x65, 0x63, 0x69, 0x61, 0x6c, 0x69, 0x7a, 0x65, 0x64, 0x2e, 0x68, 0x70, 0x70, 0x00
	.type		__unnamed_1,@object
	.size		__unnamed_1,(.L_0 - __unnamed_1)
__unnamed_1:
        /*0072*/ 	.byte	0x76, 0x6f, 0x69, 0x64, 0x20, 0x63, 0x75, 0x74, 0x6c, 0x61, 0x73, 0x73, 0x3a, 0x3a, 0x67, 0x65
        /* <DEDUP_REMOVED lines=172> */
        /*0b42*/ 	.byte	0x69, 0x74, 0x79, 0x5d, 0x00
.L_0:


//--------------------- .nv.shared._ZN7cutlass13device_kernelINS_4gemm6kernel13GemmUniversalIN4cute5tupleIJiiiiEEENS1_10collective13CollectiveMmaINS1_34MainloopSm90TmaGmmaWarpSpecializedILi4ENS5_IJNS4_1CILi1EEESB_SB_EEENS1_35KernelTmaWarpSpecializedCooperativeEEENS5_IJNSA_ILi128EEENSA_ILi256EEESF_EEEaNS5_IJlSB_lEEEaSI_NS4_8TiledMMAINS4_8MMA_AtomIJNS4_4SM904GMMA27MMA_64x256x32_S32S8S8_SS_TNEEEENS4_6LayoutINS5_IJNSA_ILi2EEESB_SB_EEENS5_IJSB_NSA_ILi0EEESS_EEEEENS5_IJNS4_10UnderscoreESV_SV_EEEEENS4_13SM90_TMA_LOADENS4_14ComposedLayoutINS4_7SwizzleILi3ELi4ELi3EEENS4_18smem_ptr_flag_bitsILi8EEENSP_INS5_IJNSA_ILi8EEESF_EEENS5_IJSF_SB_EEEEEEEvNS4_8identityESY_S18_vS19_EENS_8epilogue10collective6detail29Sm90TmaWarpSpecializedAdapterINS1C_15DefaultEpilogueIaSI_SI_NS1B_6thread17LinearCombinationIaLi1EiiLNS1G_9ScaleType4KindE0ELNS_15FloatRoundStyleE2EaEENS1_15EpilogueDefaultEEEEEvvEEEEvNT_6ParamsE --------------------------
	.section	.nv.shared._ZN7cutlass13device_kernelINS_4gemm6kernel13GemmUniversalIN4cute5tupleIJiiiiEEENS1_10collective13CollectiveMmaINS1_34MainloopSm90TmaGmmaWarpSpecializedILi4ENS5_IJNS4_1CILi1EEESB_SB_EEENS1_35KernelTmaWarpSpecializedCooperativeEEENS5_IJNSA_ILi128EEENSA_ILi256EEESF_EEEaNS5_IJlSB_lEEEaSI_NS4_8TiledMMAINS4_8MMA_AtomIJNS4_4SM904GMMA27MMA_64x256x32_S32S8S8_SS_TNEEEENS4_6LayoutINS5_IJNSA_ILi2EEESB_SB_EEENS5_IJSB_NSA_ILi0EEESS_EEEEENS5_IJNS4_10UnderscoreESV_SV_EEEEENS4_13SM90_TMA_LOADENS4_14ComposedLayoutINS4_7SwizzleILi3ELi4ELi3EEENS4_18smem_ptr_flag_bitsILi8EEENSP_INS5_IJNSA_ILi8EEESF_EEENS5_IJSF_SB_EEEEEEEvNS4_8identityESY_S18_vS19_EENS_8epilogue10collective6detail29Sm90TmaWarpSpecializedAdapterINS1C_15DefaultEpilogueIaSI_SI_NS1B_6thread17LinearCombinationIaLi1EiiLNS1G_9ScaleType4KindE0ELNS_15FloatRoundStyleE2EaEENS1_15EpilogueDefaultEEEEEvvEEEEvNT_6ParamsE,"aw",@nobits
	.sectionflags	@""
	.align	16
	.zero		1024


//--------------------- .nv.shared.reserved.0     --------------------------
	.section	.nv.shared.reserved.0,"aw",@nobits
	.weak		__nv_reservedSMEM_offset_0_alias
	.size		__nv_reservedSMEM_offset_0_alias, 0, 0
	.other		__nv_reservedSMEM_offset_0_alias,@"STO_CUDA_RESERVED_SHARED STV_DEFAULT"
__nv_reservedSMEM_offset_0_alias:
	.zero		0


//--------------------- .nv.global                --------------------------
	.section	.nv.global,"aw",@nobits
.nv.global:
	.type		_ZN40_INTERNAL_725f931b_4_k_cu_0f955e0c_331684cute1_E,@object
	.size		_ZN40_INTERNAL_725f931b_4_k_cu_0f955e0c_331684cute1_E,(_ZN40_INTERNAL_725f931b_4_k_cu_0f955e0c_331684cuda3std3__45__cpo6cbeginE - _ZN40_INTERNAL_725f931b_4_k_cu_0f955e0c_331684cute1_E)
_ZN40_INTERNAL_725f931b_4_k_cu_0f955e0c_331684cute1_E:
	.zero		1
	.type		_ZN40_INTERNAL_725f931b_4_k_cu_0f955e0c_331684cuda3std3__45__cpo6cbeginE,@object
	.size		_ZN40_INTERNAL_725f931b_4_k_cu_0f955e0c_331684cuda3std3__45__cpo6cbeginE,(_ZN40_INTERNAL_725f931b_4_k_cu_0f955e0c_331684cuda3std3__48in_placeE - _ZN40_INTERNAL_725f931b_4_k_cu_0f955e0c_331684cuda3std3__45__cpo6cbeginE)
_ZN40_INTERNAL_725f931b_4_k_cu_0f955e0c_331684cuda3std3__45__cpo6cbeginE:
	.zero		1
	.type		_ZN40_INTERNAL_725f931b_4_k_cu_0f955e0c_331684cuda3std3__48in_placeE,@object
	.size		_ZN40_INTERNAL_725f931b_4_k_cu_0f955e0c_331684cuda3std3__48in_placeE,(_ZN40_INTERNAL_725f931b_4_k_cu_0f955e0c_331684cuda3std6ranges3__45__cpo9iter_moveE - _ZN40_INTERNAL_725f931b_4_k_cu_0f955e0c_331684cuda3std3__48in_placeE)
_ZN40_INTERNAL_725f931b_4_k_cu_0f955e0c_331684cuda3std3__48in_placeE:
	.zero		1
	.type		_ZN40_INTERNAL_725f931b_4_k_cu_0f955e0c_331684cuda3std6ranges3__45__cpo9iter_moveE,@object
	.size		_ZN40_INTERNAL_725f931b_4_k_cu_0f955e0c_331684cuda3std6ranges3__45__cpo9iter_moveE,(_ZN40_INTERNAL_725f931b_4_k_cu_0f955e0c_331684cuda3std3__45__cpo5beginE - _ZN40_INTERNAL_725f931b_4_k_cu_0f955e0c_331684cuda3std6ranges3__45__cpo9iter_moveE)
_ZN40_INTERNAL_725f931b_4_k_cu_0f955e0c_331684cuda3std6ranges3__45__cpo9iter_moveE:
	.zero		1
	.type		_ZN40_INTERNAL_725f931b_4_k_cu_0f955e0c_331684cuda3std3__45__cpo5beginE,@object
	.size		_ZN40_INTERNAL_725f931b_4_k_cu_0f955e0c_331684cuda3std3__45__cpo5beginE,(_ZN40_INTERNAL_725f931b_4_k_cu_0f955e0c_331684cuda3std3__442_GLOBAL__N__725f931b_4_k_cu_0f955e0c_331686ignoreE - _ZN40_INTERNAL_725f931b_4_k_cu_0f955e0c_331684cuda3std3__45__cpo5beginE)
_ZN40_INTERNAL_725f931b_4_k_cu_0f955e0c_331684cuda3std3__45__cpo5beginE:
	.zero		1
	.type		_ZN40_INTERNAL_725f931b_4_k_cu_0f955e0c_331684cuda3std3__442_GLOBAL__N__725f931b_4_k_cu_0f955e0c_331686ignoreE,@object
	.size		_ZN40_INTERNAL_725f931b_4_k_cu_0f955e0c_331684cuda3std3__442_GLOBAL__N__725f931b_4_k_cu_0f955e0c_331686ignoreE,(_ZN40_INTERNAL_725f931b_4_k_cu_0f955e0c_331684cute7productE - _ZN40_INTERNAL_725f931b_4_k_cu_0f955e0c_331684cuda3std3__442_GLOBAL__N__725f931b_4_k_cu_0f955e0c_331686ignoreE)
_ZN40_INTERNAL_725f931b_4_k_cu_0f955e0c_331684cuda3std3__442_GLOBAL__N__725f931b_4_k_cu_0f955e0c_331686ignoreE:
	.zero		1
	.type		_ZN40_INTERNAL_725f931b_4_k_cu_0f955e0c_331684cute7productE,@object
	.size		_ZN40_INTERNAL_725f931b_4_k_cu_0f955e0c_331684cute7productE,(_ZN40_INTERNAL_725f931b_4_k_cu_0f955e0c_331684cuda3std3__45__cpo3endE - _ZN40_INTERNAL_725f931b_4_k_cu_0f955e0c_331684cute7productE)
_ZN40_INTERNAL_725f931b_4_k_cu_0f955e0c_331684cute7productE:
	.zero		1
	.type		_ZN40_INTERNAL_725f931b_4_k_cu_0f955e0c_331684cuda3std3__45__cpo3endE,@object
	.size		_ZN40_INTERNAL_725f931b_4_k_cu_0f955e0c_331684cuda3std3__45__cpo3endE,(_ZN40_INTERNAL_725f931b_4_k_cu_0f955e0c_331684cuda3std3__419piecewise_constructE - _ZN40_INTERNAL_725f931b_4_k_cu_0f955e0c_331684cuda3std3__45__cpo3endE)
_ZN40_INTERNAL_725f931b_4_k_cu_0f955e0c_331684cuda3std3__45__cpo3endE:
	.zero		1
	.type		_ZN40_INTERNAL_725f931b_4_k_cu_0f955e0c_331684cuda3std3__419piecewise_constructE,@object
	.size		_ZN40_INTERNAL_725f931b_4_k_cu_0f955e0c_331684cuda3std3__419piecewise_constructE,(_ZN40_INTERNAL_725f931b_4_k_cu_0f955e0c_331684cuda3std3__45__cpo4cendE - _ZN40_INTERNAL_725f931b_4_k_cu_0f955e0c_331684cuda3std3__419piecewise_constructE)
_ZN40_INTERNAL_725f931b_4_k_cu_0f955e0c_331684cuda3std3__419piecewise_constructE:
	.zero		1
	.type		_ZN40_INTERNAL_725f931b_4_k_cu_0f955e0c_331684cuda3std3__45__cpo4cendE,@object
	.size		_ZN40_INTERNAL_725f931b_4_k_cu_0f955e0c_331684cuda3std3__45__cpo4cendE,(_ZN40_INTERNAL_725f931b_4_k_cu_0f955e0c_331684cuda3std6ranges3__45__cpo4swapE - _ZN40_INTERNAL_725f931b_4_k_cu_0f955e0c_331684cuda3std3__45__cpo4cendE)
_ZN40_INTERNAL_725f931b_4_k_cu_0f955e0c_331684cuda3std3__45__cpo4cendE:
	.zero		1
	.type		_ZN40_INTERNAL_725f931b_4_k_cu_0f955e0c_331684cuda3std6ranges3__45__cpo4swapE,@object
	.size		_ZN40_INTERNAL_725f931b_4_k_cu_0f955e0c_331684cuda3std6ranges3__45__cpo4swapE,(.L_8 - _ZN40_INTERNAL_725f931b_4_k_cu_0f955e0c_331684cuda3std6ranges3__45__cpo4swapE)
_ZN40_INTERNAL_725f931b_4_k_cu_0f955e0c_331684cuda3std6ranges3__45__cpo4swapE:
	.zero		1
.L_8:


//--------------------- .nv.constant0._ZN7cutlass13device_kernelINS_4gemm6kernel13GemmUniversalIN4cute5tupleIJiiiiEEENS1_10collective13CollectiveMmaINS1_34MainloopSm90TmaGmmaWarpSpecializedILi4ENS5_IJNS4_1CILi1EEESB_SB_EEENS1_35KernelTmaWarpSpecializedCooperativeEEENS5_IJNSA_ILi128EEENSA_ILi256EEESF_EEEaNS5_IJlSB_lEEEaSI_NS4_8TiledMMAINS4_8MMA_AtomIJNS4_4SM904GMMA27MMA_64x256x32_S32S8S8_SS_TNEEEENS4_6LayoutINS5_IJNSA_ILi2EEESB_SB_EEENS5_IJSB_NSA_ILi0EEESS_EEEEENS5_IJNS4_10UnderscoreESV_SV_EEEEENS4_13SM90_TMA_LOADENS4_14ComposedLayoutINS4_7SwizzleILi3ELi4ELi3EEENS4_18smem_ptr_flag_bitsILi8EEENSP_INS5_IJNSA_ILi8EEESF_EEENS5_IJSF_SB_EEEEEEEvNS4_8identityESY_S18_vS19_EENS_8epilogue10collective6detail29Sm90TmaWarpSpecializedAdapterINS1C_15DefaultEpilogueIaSI_SI_NS1B_6thread17LinearCombinationIaLi1EiiLNS1G_9ScaleType4KindE0ELNS_15FloatRoundStyleE2EaEENS1_15EpilogueDefaultEEEEEvvEEEEvNT_6ParamsE --------------------------
	.section	.nv.constant0._ZN7cutlass13device_kernelINS_4gemm6kernel13GemmUniversalIN4cute5tupleIJiiiiEEENS1_10collective13CollectiveMmaINS1_34MainloopSm90TmaGmmaWarpSpecializedILi4ENS5_IJNS4_1CILi1EEESB_SB_EEENS1_35KernelTmaWarpSpecializedCooperativeEEENS5_IJNSA_ILi128EEENSA_ILi256EEESF_EEEaNS5_IJlSB_lEEEaSI_NS4_8TiledMMAINS4_8MMA_AtomIJNS4_4SM904GMMA27MMA_64x256x32_S32S8S8_SS_TNEEEENS4_6LayoutINS5_IJNSA_ILi2EEESB_SB_EEENS5_IJSB_NSA_ILi0EEESS_EEEEENS5_IJNS4_10UnderscoreESV_SV_EEEEENS4_13SM90_TMA_LOADENS4_14ComposedLayoutINS4_7SwizzleILi3ELi4ELi3EEENS4_18smem_ptr_flag_bitsILi8EEENSP_INS5_IJNSA_ILi8EEESF_EEENS5_IJSF_SB_EEEEEEEvNS4_8identityESY_S18_vS19_EENS_8epilogue10collective6detail29Sm90TmaWarpSpecializedAdapterINS1C_15DefaultEpilogueIaSI_SI_NS1B_6thread17LinearCombinationIaLi1EiiLNS1G_9ScaleType4KindE0ELNS_15FloatRoundStyleE2EaEENS1_15EpilogueDefaultEEEEEvvEEEEvNT_6ParamsE,"a",@progbits
	.sectionflags	@""
	.align	4
.nv.constant0._ZN7cutlass13device_kernelINS_4gemm6kernel13GemmUniversalIN4cute5tupleIJiiiiEEENS1_10collective13CollectiveMmaINS1_34MainloopSm90TmaGmmaWarpSpecializedILi4ENS5_IJNS4_1CILi1EEESB_SB_EEENS1_35KernelTmaWarpSpecializedCooperativeEEENS5_IJNSA_ILi128EEENSA_ILi256EEESF_EEEaNS5_IJlSB_lEEEaSI_NS4_8TiledMMAINS4_8MMA_AtomIJNS4_4SM904GMMA27MMA_64x256x32_S32S8S8_SS_TNEEEENS4_6LayoutINS5_IJNSA_ILi2EEESB_SB_EEENS5_IJSB_NSA_ILi0EEESS_EEEEENS5_IJNS4_10UnderscoreESV_SV_EEEEENS4_13SM90_TMA_LOADENS4_14ComposedLayoutINS4_7SwizzleILi3ELi4ELi3EEENS4_18smem_ptr_flag_bitsILi8EEENSP_INS5_IJNSA_ILi8EEESF_EEENS5_IJSF_SB_EEEEEEEvNS4_8identityESY_S18_vS19_EENS_8epilogue10collective6detail29Sm90TmaWarpSpecializedAdapterINS1C_15DefaultEpilogueIaSI_SI_NS1B_6thread17LinearCombinationIaLi1EiiLNS1G_9ScaleType4KindE0ELNS_15FloatRoundStyleE2EaEENS1_15EpilogueDefaultEEEEEvvEEEEvNT_6ParamsE:
	.zero		1664


//--------------------- SYMBOLS --------------------------

	.type		.nv.reservedSmem.offset0,@object
	.size		.nv.reservedSmem.offset0,0x4
	.type		__assertfail,@function
